//
// Generated by NVIDIA NVVM Compiler
//
// Compiler Build ID: CL-36424714
// Cuda compilation tools, release 13.0, V13.0.88
// Based on NVVM 20.0.0
//

.version 9.0
.target sm_100
.address_size 64

	// .globl	_Z4funciPdS_S_S_d
.func  (.param .align 16 .b8 func_retval0[16]) __internal_trig_reduction_slowpathd
(
	.param .b64 __internal_trig_reduction_slowpathd_param_0
)
;
.global .align 8 .b8 __cudart_i2opi_d[144] = {8, 93, 141, 31, 177, 95, 251, 107, 234, 146, 82, 138, 247, 57, 7, 61, 123, 241, 229, 235, 199, 186, 39, 117, 45, 234, 95, 158, 102, 63, 70, 79, 183, 9, 203, 39, 207, 126, 54, 109, 31, 109, 10, 90, 139, 17, 47, 239, 15, 152, 5, 222, 255, 151, 248, 31, 59, 40, 249, 189, 139, 95, 132, 156, 244, 57, 83, 131, 57, 214, 145, 57, 65, 126, 95, 180, 38, 112, 156, 233, 132, 68, 187, 46, 245, 53, 130, 232, 62, 167, 41, 177, 28, 235, 29, 254, 28, 146, 209, 9, 234, 46, 73, 6, 224, 210, 77, 66, 58, 110, 36, 183, 97, 197, 187, 222, 171, 99, 81, 254, 65, 144, 67, 60, 153, 149, 98, 219, 192, 221, 52, 245, 209, 87, 39, 252, 41, 21, 68, 78, 110, 131, 249, 162};
.global .align 16 .b8 __cudart_sin_cos_coeffs[128] = {70, 210, 176, 44, 241, 229, 90, 190, 146, 227, 172, 105, 227, 29, 199, 62, 161, 98, 219, 25, 160, 1, 42, 191, 24, 8, 17, 17, 17, 17, 129, 63, 84, 85, 85, 85, 85, 85, 197, 191, 0, 0, 0, 0, 0, 0, 0, 0, 0, 0, 0, 0, 0, 0, 0, 0, 100, 129, 253, 32, 131, 255, 168, 189, 40, 133, 239, 193, 167, 238, 33, 62, 217, 230, 6, 142, 79, 126, 146, 190, 233, 188, 221, 25, 160, 1, 250, 62, 71, 93, 193, 22, 108, 193, 86, 191, 81, 85, 85, 85, 85, 85, 165, 63, 0, 0, 0, 0, 0, 0, 224, 191, 0, 0, 0, 0, 0, 0, 240, 63};

.visible .entry _Z4funciPdS_S_S_d(
	.param .u32 _Z4funciPdS_S_S_d_param_0,
	.param .u64 .ptr .align 1 _Z4funciPdS_S_S_d_param_1,
	.param .u64 .ptr .align 1 _Z4funciPdS_S_S_d_param_2,
	.param .u64 .ptr .align 1 _Z4funciPdS_S_S_d_param_3,
	.param .u64 .ptr .align 1 _Z4funciPdS_S_S_d_param_4,
	.param .f64 _Z4funciPdS_S_S_d_param_5
)
{
	.reg .pred 	%p<17>;
	.reg .b32 	%r<37>;
	.reg .b64 	%rd<38>;
	.reg .b64 	%fd<73>;

	ld.param.u32 	%r18, [_Z4funciPdS_S_S_d_param_0];
	ld.param.u64 	%rd8, [_Z4funciPdS_S_S_d_param_1];
	ld.param.u64 	%rd9, [_Z4funciPdS_S_S_d_param_2];
	ld.param.u64 	%rd10, [_Z4funciPdS_S_S_d_param_3];
	ld.param.u64 	%rd11, [_Z4funciPdS_S_S_d_param_4];
	ld.param.f64 	%fd14, [_Z4funciPdS_S_S_d_param_5];
	cvta.to.global.u64 	%rd1, %rd10;
	cvta.to.global.u64 	%rd2, %rd11;
	cvta.to.global.u64 	%rd3, %rd9;
	mov.u32 	%r19, %ctaid.x;
	mov.u32 	%r20, %ntid.x;
	mov.u32 	%r21, %tid.x;
	mad.lo.s32 	%r1, %r19, %r20, %r21;
	setp.ge.s32 	%p2, %r1, %r18;
	@%p2 bra 	$L__BB0_7;
	cvta.to.global.u64 	%rd12, %rd8;
	mul.wide.s32 	%rd13, %r1, 8;
	add.s64 	%rd14, %rd12, %rd13;
	ld.global.f64 	%fd1, [%rd14];
	abs.f64 	%fd2, %fd1;
	setp.neu.f64 	%p3, %fd2, 0d7FF0000000000000;
	@%p3 bra 	$L__BB0_3;
	mov.f64 	%fd20, 0d0000000000000000;
	mul.rn.f64 	%fd69, %fd1, %fd20;
	mov.b32 	%r32, 1;
	bra.uni 	$L__BB0_6;
$L__BB0_3:
	mul.f64 	%fd15, %fd1, 0d3FE45F306DC9C883;
	cvt.rni.s32.f64 	%r31, %fd15;
	cvt.rn.f64.s32 	%fd16, %r31;
	fma.rn.f64 	%fd17, %fd16, 0dBFF921FB54442D18, %fd1;
	fma.rn.f64 	%fd18, %fd16, 0dBC91A62633145C00, %fd17;
	fma.rn.f64 	%fd69, %fd16, 0dB97B839A252049C0, %fd18;
	setp.ltu.f64 	%p4, %fd2, 0d41E0000000000000;
	@%p4 bra 	$L__BB0_5;
	{ // callseq 0, 0
	.param .b64 param0;
	st.param.f64 	[param0], %fd1;
	.param .align 16 .b8 retval0[16];
	call.uni (retval0), 
	__internal_trig_reduction_slowpathd, 
	(
	param0
	);
	ld.param.f64 	%fd69, [retval0];
	ld.param.b32 	%r31, [retval0+8];
	} // callseq 0
$L__BB0_5:
	add.s32 	%r32, %r31, 1;
$L__BB0_6:
	shl.b32 	%r24, %r32, 6;
	cvt.u64.u32 	%rd15, %r24;
	and.b64  	%rd16, %rd15, 64;
	mov.u64 	%rd17, __cudart_sin_cos_coeffs;
	add.s64 	%rd18, %rd17, %rd16;
	mul.rn.f64 	%fd21, %fd69, %fd69;
	and.b32  	%r25, %r32, 1;
	setp.eq.b32 	%p5, %r25, 1;
	selp.f64 	%fd22, 0dBDA8FF8320FD8164, 0d3DE5DB65F9785EBA, %p5;
	ld.global.nc.v2.f64 	{%fd23, %fd24}, [%rd18];
	fma.rn.f64 	%fd25, %fd22, %fd21, %fd23;
	fma.rn.f64 	%fd26, %fd25, %fd21, %fd24;
	ld.global.nc.v2.f64 	{%fd27, %fd28}, [%rd18+16];
	fma.rn.f64 	%fd29, %fd26, %fd21, %fd27;
	fma.rn.f64 	%fd30, %fd29, %fd21, %fd28;
	ld.global.nc.v2.f64 	{%fd31, %fd32}, [%rd18+32];
	fma.rn.f64 	%fd33, %fd30, %fd21, %fd31;
	fma.rn.f64 	%fd34, %fd33, %fd21, %fd32;
	fma.rn.f64 	%fd35, %fd34, %fd69, %fd69;
	fma.rn.f64 	%fd36, %fd34, %fd21, 0d3FF0000000000000;
	selp.f64 	%fd37, %fd36, %fd35, %p5;
	and.b32  	%r26, %r32, 2;
	setp.eq.s32 	%p6, %r26, 0;
	mov.f64 	%fd38, 0d0000000000000000;
	sub.f64 	%fd39, %fd38, %fd37;
	selp.f64 	%fd40, %fd37, %fd39, %p6;
	add.s64 	%rd20, %rd3, %rd13;
	st.global.f64 	[%rd20], %fd40;
$L__BB0_7:
	setp.lt.s32 	%p7, %r1, %r18;
	bar.sync 	0;
	setp.ne.s32 	%p8, %r1, 0;
	and.pred  	%p1, %p7, %p8;
	not.pred 	%p9, %p1;
	@%p9 bra 	$L__BB0_9;
	mul.wide.s32 	%rd21, %r1, 8;
	add.s64 	%rd22, %rd3, %rd21;
	ld.global.f64 	%fd54, [%rd22];
	ld.global.f64 	%fd55, [%rd22+-8];
	add.f64 	%fd56, %fd54, %fd55;
	mul.f64 	%fd57, %fd56, 0d3FE0000000000000;
	mul.f64 	%fd58, %fd14, %fd57;
	add.s64 	%rd23, %rd2, %rd21;
	st.global.f64 	[%rd23], %fd58;
	bra.uni 	$L__BB0_11;
$L__BB0_9:
	setp.ne.s32 	%p10, %r1, 0;
	@%p10 bra 	$L__BB0_11;
	ld.global.f64 	%fd41, [%rd3];
	mov.f64 	%fd42, 0d0000000000000000;
	mul.rn.f64 	%fd43, %fd42, %fd42;
	fma.rn.f64 	%fd44, %fd43, 0dBDA8FF8320FD8164, 0d3E21EEA7C1EF8528;
	fma.rn.f64 	%fd45, %fd44, %fd43, 0dBE927E4F8E06E6D9;
	fma.rn.f64 	%fd46, %fd45, %fd43, 0d3EFA01A019DDBCE9;
	fma.rn.f64 	%fd47, %fd46, %fd43, 0dBF56C16C16C15D47;
	fma.rn.f64 	%fd48, %fd47, %fd43, 0d3FA5555555555551;
	fma.rn.f64 	%fd49, %fd48, %fd43, 0dBFE0000000000000;
	fma.rn.f64 	%fd50, %fd49, %fd43, 0d3FF0000000000000;
	add.f64 	%fd51, %fd50, %fd41;
	mul.f64 	%fd52, %fd51, 0d3FE0000000000000;
	mul.f64 	%fd53, %fd14, %fd52;
	st.global.f64 	[%rd2], %fd53;
$L__BB0_11:
	bar.sync 	0;
	@%p1 bra 	$L__BB0_14;
	setp.ne.s32 	%p11, %r1, 0;
	@%p11 bra 	$L__BB0_21;
	ld.global.f64 	%fd59, [%rd2];
	st.global.f64 	[%rd1], %fd59;
	bra.uni 	$L__BB0_21;
$L__BB0_14:
	mul.wide.s32 	%rd24, %r1, 8;
	add.s64 	%rd25, %rd2, %rd24;
	ld.global.f64 	%fd71, [%rd25];
	add.s64 	%rd26, %rd1, %rd24;
	st.global.f64 	[%rd26], %fd71;
	setp.lt.s32 	%p12, %r1, 1;
	@%p12 bra 	$L__BB0_21;
	mul.wide.u32 	%rd27, %r1, 8;
	add.s64 	%rd4, %rd1, %rd27;
	and.b32  	%r7, %r1, 3;
	setp.eq.s32 	%p13, %r7, 0;
	mov.u32 	%r35, %r1;
	@%p13 bra 	$L__BB0_18;
	add.s32 	%r34, %r1, -1;
	neg.s32 	%r33, %r7;
$L__BB0_17:
	.pragma "nounroll";
	mov.u32 	%r35, %r34;
	mul.wide.u32 	%rd28, %r35, 8;
	add.s64 	%rd29, %rd2, %rd28;
	ld.global.f64 	%fd60, [%rd29];
	add.f64 	%fd71, %fd60, %fd71;
	st.global.f64 	[%rd4], %fd71;
	add.s32 	%r34, %r35, -1;
	add.s32 	%r33, %r33, 1;
	setp.ne.s32 	%p14, %r33, 0;
	@%p14 bra 	$L__BB0_17;
$L__BB0_18:
	setp.lt.u32 	%p15, %r1, 4;
	@%p15 bra 	$L__BB0_21;
	add.s32 	%r36, %r35, 4;
	add.s32 	%r27, %r35, -1;
	mul.wide.u32 	%rd30, %r27, 8;
	add.s64 	%rd37, %rd2, %rd30;
$L__BB0_20:
	ld.global.f64 	%fd61, [%rd37];
	add.f64 	%fd62, %fd61, %fd71;
	st.global.f64 	[%rd4], %fd62;
	add.s32 	%r28, %r36, -6;
	mul.wide.u32 	%rd31, %r28, 8;
	add.s64 	%rd32, %rd2, %rd31;
	ld.global.f64 	%fd63, [%rd32];
	add.f64 	%fd64, %fd63, %fd62;
	st.global.f64 	[%rd4], %fd64;
	add.s32 	%r29, %r36, -7;
	mul.wide.u32 	%rd33, %r29, 8;
	add.s64 	%rd34, %rd2, %rd33;
	ld.global.f64 	%fd65, [%rd34];
	add.f64 	%fd66, %fd65, %fd64;
	st.global.f64 	[%rd4], %fd66;
	add.s32 	%r30, %r36, -8;
	mul.wide.u32 	%rd35, %r30, 8;
	add.s64 	%rd36, %rd2, %rd35;
	ld.global.f64 	%fd67, [%rd36];
	add.f64 	%fd71, %fd67, %fd66;
	st.global.f64 	[%rd4], %fd71;
	add.s32 	%r36, %r36, -4;
	add.s64 	%rd37, %rd37, -32;
	setp.gt.s32 	%p16, %r36, 4;
	@%p16 bra 	$L__BB0_20;
$L__BB0_21:
	bar.sync 	0;
	ret;

}
.func  (.param .align 16 .b8 func_retval0[16]) __internal_trig_reduction_slowpathd(
	.param .b64 __internal_trig_reduction_slowpathd_param_0
)
{
	.local .align 8 .b8 	__local_depot1[40];
	.reg .b64 	%SP;
	.reg .b64 	%SPL;
	.reg .pred 	%p<10>;
	.reg .b32 	%r<47>;
	.reg .b64 	%rd<74>;
	.reg .b64 	%fd<5>;

	mov.u64 	%SPL, __local_depot1;
	ld.param.f64 	%fd4, [__internal_trig_reduction_slowpathd_param_0];
	add.u64 	%rd1, %SPL, 0;
	{
	.reg .b32 %temp; 
	mov.b64 	{%temp, %r1}, %fd4;
	}
	shr.u32 	%r2, %r1, 20;
	and.b32  	%r3, %r2, 2047;
	setp.eq.s32 	%p1, %r3, 2047;
	mov.b32 	%r46, 0;
	@%p1 bra 	$L__BB1_9;
	add.s32 	%r20, %r3, -1024;
	mov.b64 	%rd20, %fd4;
	shl.b64 	%rd2, %rd20, 11;
	shr.u32 	%r4, %r20, 6;
	sub.s32 	%r45, 15, %r4;
	sub.s32 	%r21, 19, %r4;
	setp.lt.u32 	%p2, %r20, 128;
	selp.b32 	%r6, 18, %r21, %p2;
	setp.ge.s32 	%p3, %r45, %r6;
	mov.b64 	%rd70, 0;
	@%p3 bra 	$L__BB1_4;
	add.s32 	%r23, %r6, %r4;
	neg.s32 	%r43, %r23;
	or.b64  	%rd3, %rd2, -9223372036854775808;
	mov.b64 	%rd70, 0;
	mov.b32 	%r42, 0;
	mov.u64 	%rd25, __cudart_i2opi_d;
	mov.u32 	%r44, %r45;
$L__BB1_3:
	.pragma "nounroll";
	mul.wide.s32 	%rd22, %r42, 8;
	add.s64 	%rd23, %rd1, %rd22;
	mul.wide.s32 	%rd24, %r44, 8;
	add.s64 	%rd26, %rd25, %rd24;
	ld.global.nc.u64 	%rd27, [%rd26];
	{
	.reg .u32 %r0, %r1, %r2, %r3, %alo, %ahi, %blo, %bhi, %clo, %chi;
	mov.b64 	{%alo,%ahi}, %rd27;
	mov.b64 	{%blo,%bhi}, %rd3;
	mov.b64 	{%clo,%chi}, %rd70;
	mad.lo.cc.u32 	%r0, %alo, %blo, %clo;
	madc.hi.cc.u32 	%r1, %alo, %blo, %chi;
	madc.hi.u32 	%r2, %alo, %bhi, 0;
	mad.lo.cc.u32 	%r1, %alo, %bhi, %r1;
	madc.hi.cc.u32 	%r2, %ahi, %blo, %r2;
	madc.hi.u32 	%r3, %ahi, %bhi, 0;
	mad.lo.cc.u32 	%r1, %ahi, %blo, %r1;
	madc.lo.cc.u32 	%r2, %ahi, %bhi, %r2;
	addc.u32 	%r3, %r3, 0;
	mov.b64 	%rd28, {%r0,%r1};
	mov.b64 	%rd70, {%r2,%r3};
	}
	st.local.u64 	[%rd23], %rd28;
	add.s32 	%r44, %r44, 1;
	add.s32 	%r43, %r43, 1;
	add.s32 	%r42, %r42, 1;
	setp.ne.s32 	%p4, %r43, -15;
	mov.u32 	%r45, %r6;
	@%p4 bra 	$L__BB1_3;
$L__BB1_4:
	cvt.s64.s32 	%rd29, %r45;
	cvt.u64.u32 	%rd30, %r4;
	add.s64 	%rd31, %rd30, %rd29;
	shl.b64 	%rd32, %rd31, 3;
	add.s64 	%rd33, %rd1, %rd32;
	st.local.u64 	[%rd33+-120], %rd70;
	and.b32  	%r15, %r2, 63;
	ld.local.u64 	%rd72, [%rd1+16];
	ld.local.u64 	%rd71, [%rd1+24];
	setp.eq.s32 	%p5, %r15, 0;
	@%p5 bra 	$L__BB1_6;
	shl.b64 	%rd34, %rd71, %r15;
	shr.u64 	%rd35, %rd72, 1;
	xor.b32  	%r24, %r15, 63;
	shr.u64 	%rd36, %rd35, %r24;
	or.b64  	%rd71, %rd34, %rd36;
	ld.local.u64 	%rd37, [%rd1+8];
	shl.b64 	%rd38, %rd72, %r15;
	shr.u64 	%rd39, %rd37, 1;
	shr.u64 	%rd40, %rd39, %r24;
	or.b64  	%rd72, %rd38, %rd40;
$L__BB1_6:
	and.b32  	%r25, %r1, -2147483648;
	shr.u64 	%rd41, %rd71, 62;
	cvt.u32.u64 	%r26, %rd41;
	mov.b64 	{%r27, %r28}, %rd71;
	mov.b64 	{%r29, %r30}, %rd72;
	shf.l.wrap.b32 	%r31, %r30, %r27, 2;
	shf.l.wrap.b32 	%r32, %r27, %r28, 2;
	mov.b64 	%rd42, {%r31, %r32};
	shl.b64 	%rd43, %rd72, 2;
	shr.u64 	%rd44, %rd42, 63;
	cvt.u32.u64 	%r33, %rd44;
	add.s32 	%r34, %r33, %r26;
	setp.eq.s32 	%p6, %r25, 0;
	neg.s32 	%r35, %r34;
	selp.b32 	%r46, %r34, %r35, %p6;
	setp.gt.s64 	%p7, %rd42, -1;
	mov.b64 	%rd45, 0;
	{
	.reg .u32 %r0, %r1, %r2, %r3, %a0, %a1, %a2, %a3, %b0, %b1, %b2, %b3;
	mov.b64 	{%a0,%a1}, %rd45;
	mov.b64 	{%a2,%a3}, %rd45;
	mov.b64 	{%b0,%b1}, %rd43;
	mov.b64 	{%b2,%b3}, %rd42;
	sub.cc.u32 	%r0, %a0, %b0;
	subc.cc.u32 	%r1, %a1, %b1;
	subc.cc.u32 	%r2, %a2, %b2;
	subc.u32 	%r3, %a3, %b3;
	mov.b64 	%rd46, {%r0,%r1};
	mov.b64 	%rd47, {%r2,%r3};
	}
	xor.b32  	%r36, %r25, -2147483648;
	selp.b64 	%rd73, %rd42, %rd47, %p7;
	selp.b64 	%rd14, %rd43, %rd46, %p7;
	selp.b32 	%r17, %r25, %r36, %p7;
	clz.b64 	%r37, %rd73;
	cvt.u64.u32 	%rd15, %r37;
	setp.eq.s32 	%p8, %r37, 0;
	@%p8 bra 	$L__BB1_8;
	cvt.u32.u64 	%r38, %rd15;
	and.b32  	%r39, %r38, 63;
	shl.b64 	%rd48, %rd73, %r39;
	shr.u64 	%rd49, %rd14, 1;
	not.b32 	%r40, %r38;
	and.b32  	%r41, %r40, 63;
	shr.u64 	%rd50, %rd49, %r41;
	or.b64  	%rd73, %rd48, %rd50;
$L__BB1_8:
	mov.b64 	%rd51, -3958705157555305931;
	{
	.reg .u32 %r0, %r1, %r2, %r3, %alo, %ahi, %blo, %bhi;
	mov.b64 	{%alo,%ahi}, %rd73;
	mov.b64 	{%blo,%bhi}, %rd51;
	mul.lo.u32 	%r0, %alo, %blo;
	mul.hi.u32 	%r1, %alo, %blo;
	mad.lo.cc.u32 	%r1, %alo, %bhi, %r1;
	madc.hi.u32 	%r2, %alo, %bhi, 0;
	mad.lo.cc.u32 	%r1, %ahi, %blo, %r1;
	madc.hi.cc.u32 	%r2, %ahi, %blo, %r2;
	madc.hi.u32 	%r3, %ahi, %bhi, 0;
	mad.lo.cc.u32 	%r2, %ahi, %bhi, %r2;
	addc.u32 	%r3, %r3, 0;
	mov.b64 	%rd52, {%r0,%r1};
	mov.b64 	%rd53, {%r2,%r3};
	}
	setp.gt.s64 	%p9, %rd53, 0;
	{
	.reg .u32 %r0, %r1, %r2, %r3, %a0, %a1, %a2, %a3, %b0, %b1, %b2, %b3;
	mov.b64 	{%a0,%a1}, %rd52;
	mov.b64 	{%a2,%a3}, %rd53;
	mov.b64 	{%b0,%b1}, %rd52;
	mov.b64 	{%b2,%b3}, %rd53;
	add.cc.u32 	%r0, %a0, %b0;
	addc.cc.u32 	%r1, %a1, %b1;
	addc.cc.u32 	%r2, %a2, %b2;
	addc.u32 	%r3, %a3, %b3;
	mov.b64 	%rd54, {%r0,%r1};
	mov.b64 	%rd55, {%r2,%r3};
	}
	selp.b64 	%rd56, %rd55, %rd53, %p9;
	selp.s64 	%rd57, -1, 0, %p9;
	sub.s64 	%rd58, %rd57, %rd15;
	cvt.u64.u32 	%rd59, %r17;
	shl.b64 	%rd60, %rd59, 32;
	add.s64 	%rd61, %rd56, 1;
	shr.u64 	%rd62, %rd61, 10;
	add.s64 	%rd63, %rd62, 1;
	shr.u64 	%rd64, %rd63, 1;
	shl.b64 	%rd65, %rd58, 52;
	add.s64 	%rd66, %rd65, %rd64;
	add.s64 	%rd67, %rd66, 4602678819172646912;
	or.b64  	%rd68, %rd67, %rd60;
	mov.b64 	%fd4, %rd68;
$L__BB1_9:
	st.param.f64 	[func_retval0], %fd4;
	st.param.b32 	[func_retval0+8], %r46;
	ret;

}


// ===== COMPILED SASS (sm_100) =====

	.target	sm_100

	.elftype	@"ET_EXEC"


//--------------------- .note.nv.tkinfo           --------------------------
	.section	.note.nv.tkinfo,"",@"SHT_NOTE"
	.sectionflags	@"SHF_NOTE_NV_TKINFO"
	.tkinfo
        /*0018*/ 	.word	0x00000002
        /*0030*/ 	.string	""
        /*0030*/ 	.string	"ptxas"
        /*0030*/ 	.string	"Cuda compilation tools, release 13.0, V13.0.88"
        /*0030*/ 	.string	"Build cuda_13.0.r13.0/compiler.36424714_0"
        /*0030*/ 	.string	"-arch sm_100 -m 64 "



//--------------------- .note.nv.cuinfo           --------------------------
	.section	.note.nv.cuinfo,"",@"SHT_NOTE"
	.sectionflags	@"SHF_NOTE_NV_CUINFO"
        /*0018*/ 	.short	0x0002
        /*001a*/ 	.short	0x0064
        /*001c*/ 	.short	0x0082
	.zero		2


//--------------------- .nv.info                  --------------------------
	.section	.nv.info,"",@"SHT_CUDA_INFO"
	.align	4


	//----- nvinfo : EIATTR_REGCOUNT
	.align		4
        /*0000*/ 	.byte	0x04, 0x2f
        /*0002*/ 	.short	(.L_3 - .L_2)
	.align		4
.L_2:
        /*0004*/ 	.word	index@(_Z4funciPdS_S_S_d)
        /*0008*/ 	.word	0x0000001c


	//----- nvinfo : EIATTR_FRAME_SIZE
	.align		4
.L_3:
        /*000c*/ 	.byte	0x04, 0x11
        /*000e*/ 	.short	(.L_5 - .L_4)
	.align		4
.L_4:
        /*0010*/ 	.word	index@($_Z4funciPdS_S_S_d$__internal_trig_reduction_slowpathd)
        /*0014*/ 	.word	0x00000028


	//----- nvinfo : EIATTR_FRAME_SIZE
	.align		4
.L_5:
        /*0018*/ 	.byte	0x04, 0x11
        /*001a*/ 	.short	(.L_7 - .L_6)
	.align		4
.L_6:
        /*001c*/ 	.word	index@(_Z4funciPdS_S_S_d)
        /*0020*/ 	.word	0x00000028


	//----- nvinfo : EIATTR_MIN_STACK_SIZE
	.align		4
.L_7:
        /*0024*/ 	.byte	0x04, 0x12
        /*0026*/ 	.short	(.L_9 - .L_8)
	.align		4
.L_8:
        /*0028*/ 	.word	index@(_Z4funciPdS_S_S_d)
        /*002c*/ 	.word	0x00000028
.L_9:


//--------------------- .nv.compat                --------------------------
	.section	.nv.compat,"",@"SHT_CUDA_COMPAT_INFO"
	.align	4
        /*0000*/ 	.byte	0x02, 0x09, 0x00, 0x00, 0x02, 0x02, 0x01, 0x00, 0x02, 0x05, 0x05, 0x00, 0x03, 0x07, 0x01, 0x01
        /*0010*/ 	.byte	0x02, 0x03, 0x00, 0x00, 0x02, 0x06, 0x01, 0x00, 0x04, 0x0b, 0x08, 0x00, 0x01, 0x00, 0x00, 0x00
        /*0020*/ 	.byte	0x00, 0x00, 0x00, 0x00


//--------------------- .nv.info._Z4funciPdS_S_S_d --------------------------
	.section	.nv.info._Z4funciPdS_S_S_d,"",@"SHT_CUDA_INFO"
	.sectionflags	@""
	.align	4


	//----- nvinfo : EIATTR_CUDA_API_VERSION
	.align		4
        /*0000*/ 	.byte	0x04, 0x37
        /*0002*/ 	.short	(.L_11 - .L_10)
.L_10:
        /*0004*/ 	.word	0x00000082


	//----- nvinfo : EIATTR_KPARAM_INFO
	.align		4
.L_11:
        /*0008*/ 	.byte	0x04, 0x17
        /*000a*/ 	.short	(.L_13 - .L_12)
.L_12:
        /*000c*/ 	.word	0x00000000
        /*0010*/ 	.short	0x0005
        /*0012*/ 	.short	0x0028
        /*0014*/ 	.byte	0x00, 0xf0, 0x21, 0x00


	//----- nvinfo : EIATTR_KPARAM_INFO
	.align		4
.L_13:
        /*0018*/ 	.byte	0x04, 0x17
        /*001a*/ 	.short	(.L_15 - .L_14)
.L_14:
        /*001c*/ 	.word	0x00000000
        /*0020*/ 	.short	0x0004
        /*0022*/ 	.short	0x0020
        /*0024*/ 	.byte	0x00, 0xf5, 0x21, 0x00


	//----- nvinfo : EIATTR_KPARAM_INFO
	.align		4
.L_15:
        /*0028*/ 	.byte	0x04, 0x17
        /*002a*/ 	.short	(.L_17 - .L_16)
.L_16:
        /*002c*/ 	.word	0x00000000
        /*0030*/ 	.short	0x0003
        /*0032*/ 	.short	0x0018
        /*0034*/ 	.byte	0x00, 0xf5, 0x21, 0x00


	//----- nvinfo : EIATTR_KPARAM_INFO
	.align		4
.L_17:
        /*0038*/ 	.byte	0x04, 0x17
        /*003a*/ 	.short	(.L_19 - .L_18)
.L_18:
        /*003c*/ 	.word	0x00000000
        /*0040*/ 	.short	0x0002
        /*0042*/ 	.short	0x0010
        /*0044*/ 	.byte	0x00, 0xf5, 0x21, 0x00


	//----- nvinfo : EIATTR_KPARAM_INFO
	.align		4
.L_19:
        /*0048*/ 	.byte	0x04, 0x17
        /*004a*/ 	.short	(.L_21 - .L_20)
.L_20:
        /*004c*/ 	.word	0x00000000
        /*0050*/ 	.short	0x0001
        /*0052*/ 	.short	0x0008
        /*0054*/ 	.byte	0x00, 0xf5, 0x21, 0x00


	//----- nvinfo : EIATTR_KPARAM_INFO
	.align		4
.L_21:
        /*0058*/ 	.byte	0x04, 0x17
        /*005a*/ 	.short	(.L_23 - .L_22)
.L_22:
        /*005c*/ 	.word	0x00000000
        /*0060*/ 	.short	0x0000
        /*0062*/ 	.short	0x0000
        /*0064*/ 	.byte	0x00, 0xf0, 0x11, 0x00


	//----- nvinfo : EIATTR_SPARSE_MMA_MASK
	.align		4
.L_23:
        /*0068*/ 	.byte	0x03, 0x50
        /*006a*/ 	.short	0x0000


	//----- nvinfo : EIATTR_MAXREG_COUNT
	.align		4
        /*006c*/ 	.byte	0x03, 0x1b
        /*006e*/ 	.short	0x00ff


	//----- nvinfo : EIATTR_NUM_BARRIERS
	.align		4
        /*0070*/ 	.byte	0x02, 0x4c
        /*0072*/ 	.byte	0x01
	.zero		1


	//----- nvinfo : EIATTR_MERCURY_ISA_VERSION
	.align		4
        /*0074*/ 	.byte	0x03, 0x5f
        /*0076*/ 	.short	0x0101


	//----- nvinfo : EIATTR_VRC_CTA_INIT_COUNT
	.align		4
        /*0078*/ 	.byte	0x02, 0x4a
	.zero		1
	.zero		1


	//----- nvinfo : EIATTR_EXIT_INSTR_OFFSETS
	.align		4
        /*007c*/ 	.byte	0x04, 0x1c
        /*007e*/ 	.short	(.L_25 - .L_24)


	//   ....[0]....
.L_24:
        /*0080*/ 	.word	0x00000bd0


	//----- nvinfo : EIATTR_CRS_STACK_SIZE
	.align		4
.L_25:
        /*0084*/ 	.byte	0x04, 0x1e
        /*0086*/ 	.short	(.L_27 - .L_26)
.L_26:
        /*0088*/ 	.word	0x00000000


	//----- nvinfo : EIATTR_CBANK_PARAM_SIZE
	.align		4
.L_27:
        /*008c*/ 	.byte	0x03, 0x19
        /*008e*/ 	.short	0x0030


	//----- nvinfo : EIATTR_PARAM_CBANK
	.align		4
        /*0090*/ 	.byte	0x04, 0x0a
        /*0092*/ 	.short	(.L_29 - .L_28)
	.align		4
.L_28:
        /*0094*/ 	.word	index@(.nv.constant0._Z4funciPdS_S_S_d)
        /*0098*/ 	.short	0x0380
        /*009a*/ 	.short	0x0030


	//----- nvinfo : EIATTR_SW_WAR
	.align		4
.L_29:
        /*009c*/ 	.byte	0x04, 0x36
        /*009e*/ 	.short	(.L_31 - .L_30)
.L_30:
        /*00a0*/ 	.word	0x00000008
.L_31:


//--------------------- .nv.callgraph             --------------------------
	.section	.nv.callgraph,"",@"SHT_CUDA_CALLGRAPH"
	.align	4
	.sectionentsize	8
	.align		4
        /*0000*/ 	.word	0x00000000
	.align		4
        /*0004*/ 	.word	0xffffffff
	.align		4
        /*0008*/ 	.word	0x00000000
	.align		4
        /*000c*/ 	.word	0xfffffffe
	.align		4
        /*0010*/ 	.word	0x00000000
	.align		4
        /*0014*/ 	.word	0xfffffffd
	.align		4
        /*0018*/ 	.word	0x00000000
	.align		4
        /*001c*/ 	.word	0xfffffffc


//--------------------- .nv.constant4             --------------------------
	.section	.nv.constant4,"a",@progbits
	.align	8
	.align		8
.nv.constant4:
        /*0000*/ 	.dword	__cudart_i2opi_d
	.align		8
        /*0008*/ 	.dword	__cudart_sin_cos_coeffs


//--------------------- .text._Z4funciPdS_S_S_d   --------------------------
	.section	.text._Z4funciPdS_S_S_d,"ax",@progbits
	.align	128
        .global         _Z4funciPdS_S_S_d
        .type           _Z4funciPdS_S_S_d,@function
        .size           _Z4funciPdS_S_S_d,(.L_x_25 - _Z4funciPdS_S_S_d)
        .other          _Z4funciPdS_S_S_d,@"STO_CUDA_ENTRY STV_DEFAULT"
_Z4funciPdS_S_S_d:
.text._Z4funciPdS_S_S_d:
[----:B------:R-:W0:Y:S01]  /*0000*/  LDC R1, c[0x0][0x37c] ;  /* 0x0000df00ff017b82 */ /* 0x000e220000000800 */
[----:B------:R-:W1:Y:S07]  /*0010*/  S2R R3, SR_TID.X ;  /* 0x0000000000037919 */ /* 0x000e6e0000002100 */
[----:B------:R-:W1:Y:S01]  /*0020*/  S2UR UR6, SR_CTAID.X ;  /* 0x00000000000679c3 */ /* 0x000e620000002500 */
[----:B------:R-:W2:Y:S01]  /*0030*/  LDCU UR7, c[0x0][0x380] ;  /* 0x00007000ff0777ac */ /* 0x000ea20008000800 */
[----:B------:R-:W-:Y:S01]  /*0040*/  BSSY.RECONVERGENT B2, `(.L_x_0) ;  /* 0x0000045000027945 */ /* 0x000fe20003800200 */
[----:B0-----:R-:W-:Y:S01]  /*0050*/  VIADD R1, R1, 0xffffffd8 ;  /* 0xffffffd801017836 */ /* 0x001fe20000000000 */
[----:B------:R-:W0:Y:S04]  /*0060*/  LDCU.64 UR4, c[0x0][0x358] ;  /* 0x00006b00ff0477ac */ /* 0x000e280008000a00 */
[----:B------:R-:W1:Y:S02]  /*0070*/  LDC R10, c[0x0][0x360] ;  /* 0x0000d800ff0a7b82 */ /* 0x000e640000000800 */
[----:B-1----:R-:W-:-:S05]  /*0080*/  IMAD R10, R10, UR6, R3 ;  /* 0x000000060a0a7c24 */ /* 0x002fca000f8e0203 */
[----:B--2---:R-:W-:-:S13]  /*0090*/  ISETP.GE.AND P0, PT, R10, UR7, PT ;  /* 0x000000070a007c0c */ /* 0x004fda000bf06270 */
[----:B0-----:R-:W-:Y:S05]  /*00a0*/  @P0 BRA `(.L_x_1) ;  /* 0x0000000000f80947 */ /* 0x001fea0003800000 */
[----:B------:R-:W0:Y:S02]  /*00b0*/  LDC.64 R16, c[0x0][0x388] ;  /* 0x0000e200ff107b82 */ /* 0x000e240000000a00 */
[----:B0-----:R-:W-:-:S06]  /*00c0*/  IMAD.WIDE R16, R10, 0x8, R16 ;  /* 0x000000080a107825 */ /* 0x001fcc00078e0210 */
[----:B------:R-:W2:Y:S01]  /*00d0*/  LDG.E.64 R16, desc[UR4][R16.64] ;  /* 0x0000000410107981 */ /* 0x000ea2000c1e1b00 */
[----:B------:R-:W-:Y:S01]  /*00e0*/  BSSY.RECONVERGENT B1, `(.L_x_2) ;  /* 0x000001a000017945 */ /* 0x000fe20003800200 */
[----:B--2---:R-:W-:-:S14]  /*00f0*/  DSETP.NEU.AND P0, PT, |R16|, +INF , PT ;  /* 0x7ff000001000742a */ /* 0x004fdc0003f0d200 */
[----:B------:R-:W-:Y:S01]  /*0100*/  @!P0 DMUL R2, RZ, R16 ;  /* 0x00000010ff028228 */ /* 0x000fe20000000000 */
[----:B------:R-:W-:Y:S01]  /*0110*/  @!P0 IMAD.MOV.U32 R0, RZ, RZ, 0x1 ;  /* 0x00000001ff008424 */ /* 0x000fe200078e00ff */
[----:B------:R-:W-:Y:S09]  /*0120*/  @!P0 BRA `(.L_x_3) ;  /* 0x0000000000548947 */ /* 0x000ff20003800000 */
[----:B------:R-:W-:Y:S01]  /*0130*/  UMOV UR6, 0x6dc9c883 ;  /* 0x6dc9c88300067882 */ /* 0x000fe20000000000 */
[----:B------:R-:W-:Y:S01]  /*0140*/  UMOV UR7, 0x3fe45f30 ;  /* 0x3fe45f3000077882 */ /* 0x000fe20000000000 */
[C---:B------:R-:W-:Y:S01]  /*0150*/  DSETP.GE.AND P0, PT, |R16|.reuse, 2.14748364800000000000e+09, PT ;  /* 0x41e000001000742a */ /* 0x040fe20003f06200 */
[----:B------:R-:W-:Y:S01]  /*0160*/  BSSY.RECONVERGENT B0, `(.L_x_4) ;  /* 0x0000010000007945 */ /* 0x000fe20003800200 */
[----:B------:R-:W-:Y:S01]  /*0170*/  DMUL R4, R16, UR6 ;  /* 0x0000000610047c28 */ /* 0x000fe20008000000 */
[----:B------:R-:W-:Y:S01]  /*0180*/  UMOV UR6, 0x54442d18 ;  /* 0x54442d1800067882 */ /* 0x000fe20000000000 */
[----:B------:R-:W-:-:S04]  /*0190*/  UMOV UR7, 0x3ff921fb ;  /* 0x3ff921fb00077882 */ /* 0x000fc80000000000 */
[----:B------:R-:W0:Y:S08]  /*01a0*/  F2I.F64 R0, R4 ;  /* 0x0000000400007311 */ /* 0x000e300000301100 */
[----:B0-----:R-:W0:Y:S02]  /*01b0*/  I2F.F64 R2, R0 ;  /* 0x0000000000027312 */ /* 0x001e240000201c00 */
[----:B0-----:R-:W-:Y:S01]  /*01c0*/  DFMA R6, R2, -UR6, R16 ;  /* 0x8000000602067c2b */ /* 0x001fe20008000010 */
[----:B------:R-:W-:Y:S01]  /*01d0*/  UMOV UR6, 0x33145c00 ;  /* 0x33145c0000067882 */ /* 0x000fe20000000000 */
[----:B------:R-:W-:-:S06]  /*01e0*/  UMOV UR7, 0x3c91a626 ;  /* 0x3c91a62600077882 */ /* 0x000fcc0000000000 */
[----:B------:R-:W-:Y:S01]  /*01f0*/  DFMA R6, R2, -UR6, R6 ;  /* 0x8000000602067c2b */ /* 0x000fe20008000006 */
[----:B------:R-:W-:Y:S01]  /*0200*/  UMOV UR6, 0x252049c0 ;  /* 0x252049c000067882 */ /* 0x000fe20000000000 */
[----:B------:R-:W-:-:S06]  /*0210*/  UMOV UR7, 0x397b839a ;  /* 0x397b839a00077882 */ /* 0x000fcc0000000000 */
[----:B------:R-:W-:Y:S01]  /*0220*/  DFMA R2, R2, -UR6, R6 ;  /* 0x8000000602027c2b */ /* 0x000fe20008000006 */
[----:B------:R-:W-:Y:S10]  /*0230*/  @!P0 BRA `(.L_x_5) ;  /* 0x0000000000088947 */ /* 0x000ff40003800000 */
[----:B------:R-:W-:-:S07]  /*0240*/  MOV R12, 0x260 ;  /* 0x00000260000c7802 */ /* 0x000fce0000000f00 */
[----:B------:R-:W-:Y:S05]  /*0250*/  CALL.REL.NOINC `($_Z4funciPdS_S_S_d$__internal_trig_reduction_slowpathd) ;  /* 0x0000000800607944 */ /* 0x000fea0003c00000 */
.L_x_5:
[----:B------:R-:W-:Y:S05]  /*0260*/  BSYNC.RECONVERGENT B0 ;  /* 0x0000000000007941 */ /* 0x000fea0003800200 */
.L_x_4:
[----:B------:R-:W-:-:S07]  /*0270*/  VIADD R0, R0, 0x1 ;  /* 0x0000000100007836 */ /* 0x000fce0000000000 */
.L_x_3:
[----:B------:R-:W-:Y:S05]  /*0280*/  BSYNC.RECONVERGENT B1 ;  /* 0x0000000000017941 */ /* 0x000fea0003800200 */
.L_x_2:
[----:B------:R-:W0:Y:S01]  /*0290*/  LDCU.64 UR6, c[0x4][0x8] ;  /* 0x01000100ff0677ac */ /* 0x000e220008000a00 */
[----:B------:R-:W-:-:S05]  /*02a0*/  IMAD.SHL.U32 R4, R0, 0x40, RZ ;  /* 0x0000004000047824 */ /* 0x000fca00078e00ff */
[----:B------:R-:W-:-:S04]  /*02b0*/  LOP3.LUT R4, R4, 0x40, RZ, 0xc0, !PT ;  /* 0x0000004004047812 */ /* 0x000fc800078ec0ff */
[----:B0-----:R-:W-:-:S05]  /*02c0*/  IADD3 R20, P0, PT, R4, UR6, RZ ;  /* 0x0000000604147c10 */ /* 0x001fca000ff1e0ff */
[----:B------:R-:W-:-:S05]  /*02d0*/  IMAD.X R21, RZ, RZ, UR7, P0 ;  /* 0x00000007ff157e24 */ /* 0x000fca00080e06ff */
[----:B------:R-:W2:Y:S04]  /*02e0*/  LDG.E.128.CONSTANT R16, desc[UR4][R20.64] ;  /* 0x0000000414107981 */ /* 0x000ea8000c1e9d00 */
[----:B------:R-:W3:Y:S04]  /*02f0*/  LDG.E.128.CONSTANT R12, desc[UR4][R20.64+0x10] ;  /* 0x00001004140c7981 */ /* 0x000ee8000c1e9d00 */
[----:B------:R-:W4:Y:S01]  /*0300*/  LDG.E.128.CONSTANT R4, desc[UR4][R20.64+0x20] ;  /* 0x0000200414047981 */ /* 0x000f22000c1e9d00 */
[----:B------:R-:W-:Y:S01]  /*0310*/  LOP3.LUT R8, R0, 0x1, RZ, 0xc0, !PT ;  /* 0x0000000100087812 */ /* 0x000fe200078ec0ff */
[----:B------:R-:W-:-:S02]  /*0320*/  IMAD.MOV.U32 R22, RZ, RZ, 0x20fd8164 ;  /* 0x20fd8164ff167424 */ /* 0x000fc400078e00ff */
[----:B------:R-:W-:Y:S01]  /*0330*/  IMAD.MOV.U32 R11, RZ, RZ, 0x3da8ff83 ;  /* 0x3da8ff83ff0b7424 */ /* 0x000fe200078e00ff */
[----:B------:R-:W-:Y:S01]  /*0340*/  ISETP.NE.U32.AND P0, PT, R8, 0x1, PT ;  /* 0x000000010800780c */ /* 0x000fe20003f05070 */
[----:B------:R-:W-:-:S03]  /*0350*/  DMUL R8, R2, R2 ;  /* 0x0000000202087228 */ /* 0x000fc60000000000 */
[----:B------:R-:W-:Y:S02]  /*0360*/  FSEL R22, R22, -8.06006814911005101289e+34, !P0 ;  /* 0xf9785eba16167808 */ /* 0x000fe40004000000 */
[----:B------:R-:W-:-:S06]  /*0370*/  FSEL R23, -R11, 0.11223486810922622681, !P0 ;  /* 0x3de5db650b177808 */ /* 0x000fcc0004000100 */
[----:B--2---:R-:W-:-:S08]  /*0380*/  DFMA R16, R8, R22, R16 ;  /* 0x000000160810722b */ /* 0x004fd00000000010 */
[----:B------:R-:W-:-:S08]  /*0390*/  DFMA R16, R8, R16, R18 ;  /* 0x000000100810722b */ /* 0x000fd00000000012 */
[----:B---3--:R-:W-:-:S08]  /*03a0*/  DFMA R12, R8, R16, R12 ;  /* 0x00000010080c722b */ /* 0x008fd0000000000c */
[----:B------:R-:W-:-:S08]  /*03b0*/  DFMA R12, R8, R12, R14 ;  /* 0x0000000c080c722b */ /* 0x000fd0000000000e */
[----:B----4-:R-:W-:-:S08]  /*03c0*/  DFMA R4, R8, R12, R4 ;  /* 0x0000000c0804722b */ /* 0x010fd00000000004 */
[----:B------:R-:W-:Y:S01]  /*03d0*/  DFMA R4, R8, R4, R6 ;  /* 0x000000040804722b */ /* 0x000fe20000000006 */
[----:B------:R-:W0:Y:S07]  /*03e0*/  LDC.64 R6, c[0x0][0x390] ;  /* 0x0000e400ff067b82 */ /* 0x000e2e0000000a00 */
[----:B------:R-:W-:Y:S02]  /*03f0*/  DFMA R2, R4, R2, R2 ;  /* 0x000000020402722b */ /* 0x000fe40000000002 */
[----:B------:R-:W-:-:S10]  /*0400*/  DFMA R4, R8, R4, 1 ;  /* 0x3ff000000804742b */ /* 0x000fd40000000004 */
[----:B------:R-:W-:Y:S02]  /*0410*/  FSEL R4, R4, R2, !P0 ;  /* 0x0000000204047208 */ /* 0x000fe40004000000 */
[----:B------:R-:W-:Y:S02]  /*0420*/  FSEL R5, R5, R3, !P0 ;  /* 0x0000000305057208 */ /* 0x000fe40004000000 */
[----:B------:R-:W-:-:S04]  /*0430*/  LOP3.LUT P0, RZ, R0, 0x2, RZ, 0xc0, !PT ;  /* 0x0000000200ff7812 */ /* 0x000fc8000780c0ff */
[----:B------:R-:W-:-:S10]  /*0440*/  DADD R2, RZ, -R4 ;  /* 0x00000000ff027229 */ /* 0x000fd40000000804 */
[----:B------:R-:W-:Y:S02]  /*0450*/  FSEL R4, R4, R2, !P0 ;  /* 0x0000000204047208 */ /* 0x000fe40004000000 */
[----:B------:R-:W-:Y:S01]  /*0460*/  FSEL R5, R5, R3, !P0 ;  /* 0x0000000305057208 */ /* 0x000fe20004000000 */
[----:B0-----:R-:W-:-:S05]  /*0470*/  IMAD.WIDE R2, R10, 0x8, R6 ;  /* 0x000000080a027825 */ /* 0x001fca00078e0206 */
[----:B------:R0:W-:Y:S02]  /*0480*/  STG.E.64 desc[UR4][R2.64], R4 ;  /* 0x0000000402007986 */ /* 0x0001e4000c101b04 */
.L_x_1:
[----:B------:R-:W-:Y:S05]  /*0490*/  BSYNC.RECONVERGENT B2 ;  /* 0x0000000000027941 */ /* 0x000fea0003800200 */
.L_x_0:
[----:B------:R-:W1:Y:S01]  /*04a0*/  LDCU UR6, c[0x0][0x380] ;  /* 0x00007000ff0677ac */ /* 0x000e620008000800 */
[----:B------:R-:W-:Y:S01]  /*04b0*/  BAR.SYNC.DEFER_BLOCKING 0x0 ;  /* 0x0000000000007b1d */ /* 0x000fe20000010000 */
[----:B------:R-:W-:-:S05]  /*04c0*/  ISETP.NE.AND P0, PT, R10, RZ, PT ;  /* 0x000000ff0a00720c */ /* 0x000fca0003f05270 */
[----:B------:R-:W-:Y:S01]  /*04d0*/  BSSY.RECONVERGENT B0, `(.L_x_6) ;  /* 0x000002c000007945 */ /* 0x000fe20003800200 */
[----:B-1----:R-:W-:-:S13]  /*04e0*/  ISETP.LT.AND P1, PT, R10, UR6, P0 ;  /* 0x000000060a007c0c */ /* 0x002fda0008721270 */
[----:B------:R-:W-:Y:S05]  /*04f0*/  @!P1 BRA `(.L_x_7) ;  /* 0x0000000000309947 */ /* 0x000fea0003800000 */
[----:B0-----:R-:W0:Y:S08]  /*0500*/  LDC.64 R2, c[0x0][0x390] ;  /* 0x0000e400ff027b82 */ /* 0x001e300000000a00 */
[----:B------:R-:W1:Y:S08]  /*0510*/  LDC.64 R6, c[0x0][0x3a8] ;  /* 0x0000ea00ff067b82 */ /* 0x000e700000000a00 */
[----:B------:R-:W2:Y:S01]  /*0520*/  LDC.64 R8, c[0x0][0x3a0] ;  /* 0x0000e800ff087b82 */ /* 0x000ea20000000a00 */
[----:B0-----:R-:W-:-:S05]  /*0530*/  IMAD.WIDE R12, R10, 0x8, R2 ;  /* 0x000000080a0c7825 */ /* 0x001fca00078e0202 */
[----:B------:R-:W3:Y:S04]  /*0540*/  LDG.E.64 R2, desc[UR4][R12.64] ;  /* 0x000000040c027981 */ /* 0x000ee8000c1e1b00 */
[----:B------:R-:W3:Y:S02]  /*0550*/  LDG.E.64 R4, desc[UR4][R12.64+-0x8] ;  /* 0xfffff8040c047981 */ /* 0x000ee4000c1e1b00 */
[----:B---3--:R-:W-:Y:S01]  /*0560*/  DADD R2, R2, R4 ;  /* 0x0000000002027229 */ /* 0x008fe20000000004 */
[----:B--2---:R-:W-:-:S07]  /*0570*/  IMAD.WIDE R4, R10, 0x8, R8 ;  /* 0x000000080a047825 */ /* 0x004fce00078e0208 */
[----:B------:R-:W-:-:S08]  /*0580*/  DMUL R2, R2, 0.5 ;  /* 0x3fe0000002027828 */ /* 0x000fd00000000000 */
[----:B-1----:R-:W-:-:S07]  /*0590*/  DMUL R2, R2, R6 ;  /* 0x0000000602027228 */ /* 0x002fce0000000000 */
[----:B------:R0:W-:Y:S01]  /*05a0*/  STG.E.64 desc[UR4][R4.64], R2 ;  /* 0x0000000204007986 */ /* 0x0001e2000c101b04 */
[----:B------:R-:W-:Y:S05]  /*05b0*/  BRA `(.L_x_8) ;  /* 0x0000000000747947 */ /* 0x000fea0003800000 */
.L_x_7:
[----:B------:R-:W-:Y:S05]  /*05c0*/  @P0 BRA `(.L_x_8) ;  /* 0x0000000000700947 */ /* 0x000fea0003800000 */
[----:B0-----:R-:W0:Y:S02]  /*05d0*/  LDC.64 R2, c[0x0][0x390] ;  /* 0x0000e400ff027b82 */ /* 0x001e240000000a00 */
[----:B0-----:R-:W2:Y:S01]  /*05e0*/  LDG.E.64 R2, desc[UR4][R2.64] ;  /* 0x0000000402027981 */ /* 0x001ea2000c1e1b00 */
[----:B------:R-:W-:Y:S01]  /*05f0*/  DMUL R4, RZ, RZ ;  /* 0x000000ffff047228 */ /* 0x000fe20000000000 */
[----:B------:R-:W-:Y:S01]  /*0600*/  IMAD.MOV.U32 R6, RZ, RZ, -0x3e107ad8 ;  /* 0xc1ef8528ff067424 */ /* 0x000fe200078e00ff */
[----:B------:R-:W-:Y:S01]  /*0610*/  UMOV UR6, 0x20fd8164 ;  /* 0x20fd816400067882 */ /* 0x000fe20000000000 */
[----:B------:R-:W-:Y:S01]  /*0620*/  IMAD.MOV.U32 R7, RZ, RZ, 0x3e21eea7 ;  /* 0x3e21eea7ff077424 */ /* 0x000fe200078e00ff */
[----:B------:R-:W-:-:S05]  /*0630*/  UMOV UR7, 0x3da8ff83 ;  /* 0x3da8ff8300077882 */ /* 0x000fca0000000000 */
[----:B------:R-:W-:Y:S01]  /*0640*/  DFMA R6, R4, -UR6, R6 ;  /* 0x8000000604067c2b */ /* 0x000fe20008000006 */
[----:B------:R-:W-:Y:S01]  /*0650*/  UMOV UR6, 0x8e06e6d9 ;  /* 0x8e06e6d900067882 */ /* 0x000fe20000000000 */
[----:B------:R-:W-:-:S06]  /*0660*/  UMOV UR7, 0x3e927e4f ;  /* 0x3e927e4f00077882 */ /* 0x000fcc0000000000 */
[----:B------:R-:W-:Y:S01]  /*0670*/  DFMA R6, R4, R6, -UR6 ;  /* 0x8000000604067e2b */ /* 0x000fe20008000006 */
[----:B------:R-:W-:Y:S01]  /*0680*/  UMOV UR6, 0x19ddbce9 ;  /* 0x19ddbce900067882 */ /* 0x000fe20000000000 */
[----:B------:R-:W-:-:S06]  /*0690*/  UMOV UR7, 0x3efa01a0 ;  /* 0x3efa01a000077882 */ /* 0x000fcc0000000000 */
[----:B------:R-:W-:Y:S01]  /*06a0*/  DFMA R6, R4, R6, UR6 ;  /* 0x0000000604067e2b */ /* 0x000fe20008000006 */
[----:B------:R-:W-:Y:S01]  /*06b0*/  UMOV UR6, 0x16c15d47 ;  /* 0x16c15d4700067882 */ /* 0x000fe20000000000 */
[----:B------:R-:W-:-:S06]  /*06c0*/  UMOV UR7, 0x3f56c16c ;  /* 0x3f56c16c00077882 */ /* 0x000fcc0000000000 */
[----:B------:R-:W-:Y:S01]  /*06d0*/  DFMA R6, R4, R6, -UR6 ;  /* 0x8000000604067e2b */ /* 0x000fe20008000006 */
[----:B------:R-:W-:Y:S01]  /*06e0*/  UMOV UR6, 0x55555551 ;  /* 0x5555555100067882 */ /* 0x000fe20000000000 */
[----:B------:R-:W-:-:S06]  /*06f0*/  UMOV UR7, 0x3fa55555 ;  /* 0x3fa5555500077882 */ /* 0x000fcc0000000000 */
[C---:B------:R-:W-:Y:S01]  /*0700*/  DFMA R6, R4.reuse, R6, UR6 ;  /* 0x0000000604067e2b */ /* 0x040fe20008000006 */
[----:B------:R-:W0:Y:S07]  /*0710*/  LDCU.64 UR6, c[0x0][0x3a8] ;  /* 0x00007500ff0677ac */ /* 0x000e2e0008000a00 */
[----:B------:R-:W-:-:S08]  /*0720*/  DFMA R6, R4, R6, -0.5 ;  /* 0xbfe000000406742b */ /* 0x000fd00000000006 */
[----:B------:R-:W-:Y:S01]  /*0730*/  DFMA R6, R4, R6, 1 ;  /* 0x3ff000000406742b */ /* 0x000fe20000000006 */
[----:B------:R-:W1:Y:S07]  /*0740*/  LDC.64 R4, c[0x0][0x3a0] ;  /* 0x0000e800ff047b82 */ /* 0x000e6e0000000a00 */
[----:B--2---:R-:W-:-:S08]  /*0750*/  DADD R2, R2, R6 ;  /* 0x0000000002027229 */ /* 0x004fd00000000006 */
[----:B------:R-:W-:-:S08]  /*0760*/  DMUL R2, R2, 0.5 ;  /* 0x3fe0000002027828 */ /* 0x000fd00000000000 */
[----:B0-----:R-:W-:-:S07]  /*0770*/  DMUL R2, R2, UR6 ;  /* 0x0000000602027c28 */ /* 0x001fce0008000000 */
[----:B-1----:R1:W-:Y:S04]  /*0780*/  STG.E.64 desc[UR4][R4.64], R2 ;  /* 0x0000000204007986 */ /* 0x0023e8000c101b04 */
.L_x_8:
[----:B------:R-:W-:Y:S05]  /*0790*/  BSYNC.RECONVERGENT B0 ;  /* 0x0000000000007941 */ /* 0x000fea0003800200 */
.L_x_6:
[----:B------:R-:W-:Y:S06]  /*07a0*/  BAR.SYNC.DEFER_BLOCKING 0x0 ;  /* 0x0000000000007b1d */ /* 0x000fec0000010000 */
[----:B------:R-:W-:Y:S04]  /*07b0*/  BSSY.RECONVERGENT B0, `(.L_x_9) ;  /* 0x0000040000007945 */ /* 0x000fe80003800200 */
[----:B------:R-:W-:Y:S05]  /*07c0*/  @P1 BRA `(.L_x_10) ;  /* 0x0000000000181947 */ /* 0x000fea0003800000 */
[----:B------:R-:W-:Y:S05]  /*07d0*/  @P0 BRA `(.L_x_11) ;  /* 0x0000000000f40947 */ /* 0x000fea0003800000 */
[----:B01----:R-:W0:Y:S02]  /*07e0*/  LDC.64 R2, c[0x0][0x3a0] ;  /* 0x0000e800ff027b82 */ /* 0x003e240000000a00 */
[----:B0-----:R-:W2:Y:S06]  /*07f0*/  LDG.E.64 R2, desc[UR4][R2.64] ;  /* 0x0000000402027981 */ /* 0x001eac000c1e1b00 */
[----:B------:R-:W2:Y:S02]  /*0800*/  LDC.64 R4, c[0x0][0x398] ;  /* 0x0000e600ff047b82 */ /* 0x000ea40000000a00 */
[----:B--2---:R2:W-:Y:S01]  /*0810*/  STG.E.64 desc[UR4][R4.64], R2 ;  /* 0x0000000204007986 */ /* 0x0045e2000c101b04 */
[----:B------:R-:W-:Y:S05]  /*0820*/  BRA `(.L_x_11) ;  /* 0x0000000000e07947 */ /* 0x000fea0003800000 */
.L_x_10:
[----:B01----:R-:W0:Y:S08]  /*0830*/  LDC.64 R2, c[0x0][0x3a0] ;  /* 0x0000e800ff027b82 */ /* 0x003e300000000a00 */
[----:B------:R-:W1:Y:S01]  /*0840*/  LDC.64 R6, c[0x0][0x398] ;  /* 0x0000e600ff067b82 */ /* 0x000e620000000a00 */
[----:B0-----:R-:W-:-:S06]  /*0850*/  IMAD.WIDE R8, R10, 0x8, R2 ;  /* 0x000000080a087825 */ /* 0x001fcc00078e0202 */
[----:B------:R-:W2:Y:S01]  /*0860*/  LDG.E.64 R8, desc[UR4][R8.64] ;  /* 0x0000000408087981 */ /* 0x000ea2000c1e1b00 */
[C---:B------:R-:W-:Y:S01]  /*0870*/  ISETP.GE.AND P0, PT, R10.reuse, 0x1, PT ;  /* 0x000000010a00780c */ /* 0x040fe20003f06270 */
[----:B-1----:R-:W-:-:S05]  /*0880*/  IMAD.WIDE R4, R10, 0x8, R6 ;  /* 0x000000080a047825 */ /* 0x002fca00078e0206 */
[----:B--2---:R0:W-:Y:S07]  /*0890*/  STG.E.64 desc[UR4][R4.64], R8 ;  /* 0x0000000804007986 */ /* 0x0041ee000c101b04 */
[----:B------:R-:W-:Y:S05]  /*08a0*/  @!P0 BRA `(.L_x_11) ;  /* 0x0000000000c08947 */ /* 0x000fea0003800000 */
[C---:B------:R-:W-:Y:S01]  /*08b0*/  LOP3.LUT P0, R0, R10.reuse, 0x3, RZ, 0xc0, !PT ;  /* 0x000000030a007812 */ /* 0x040fe2000780c0ff */
[----:B------:R-:W-:Y:S01]  /*08c0*/  BSSY.RECONVERGENT B1, `(.L_x_12) ;  /* 0x0000012000017945 */ /* 0x000fe20003800200 */
[----:B0-----:R-:W-:-:S04]  /*08d0*/  IMAD.WIDE.U32 R4, R10, 0x8, R6 ;  /* 0x000000080a047825 */ /* 0x001fc800078e0006 */
[----:B------:R-:W-:-:S07]  /*08e0*/  IMAD.MOV.U32 R11, RZ, RZ, R10 ;  /* 0x000000ffff0b7224 */ /* 0x000fce00078e000a */
[----:B------:R-:W-:Y:S05]  /*08f0*/  @!P0 BRA `(.L_x_13) ;  /* 0x0000000000388947 */ /* 0x000fea0003800000 */
[----:B------:R-:W-:Y:S01]  /*0900*/  BSSY.RECONVERGENT B2, `(.L_x_14) ;  /* 0x000000c000027945 */ /* 0x000fe20003800200 */
[----:B------:R-:W-:Y:S02]  /*0910*/  IMAD.MOV R0, RZ, RZ, -R0 ;  /* 0x000000ffff007224 */ /* 0x000fe400078e0a00 */
[----:B------:R-:W-:-:S07]  /*0920*/  VIADD R11, R10, 0xffffffff ;  /* 0xffffffff0a0b7836 */ /* 0x000fce0000000000 */
.L_x_15:
[----:B------:R-:W-:-:S06]  /*0930*/  IMAD.WIDE.U32 R6, R11, 0x8, R2 ;  /* 0x000000080b067825 */ /* 0x000fcc00078e0002 */
[----:B------:R-:W2:Y:S01]  /*0940*/  LDG.E.64 R6, desc[UR4][R6.64] ;  /* 0x0000000406067981 */ /* 0x000ea2000c1e1b00 */
[----:B------:R-:W-:Y:S02]  /*0950*/  VIADD R0, R0, 0x1 ;  /* 0x0000000100007836 */ /* 0x000fe40000000000 */
[----:B------:R-:W-:Y:S02]  /*0960*/  IMAD.MOV.U32 R12, RZ, RZ, R11 ;  /* 0x000000ffff0c7224 */ /* 0x000fe400078e000b */
[----:B------:R-:W-:Y:S01]  /*0970*/  VIADD R11, R11, 0xffffffff ;  /* 0xffffffff0b0b7836 */ /* 0x000fe20000000000 */
[----:B------:R-:W-:Y:S01]  /*0980*/  ISETP.NE.AND P0, PT, R0, RZ, PT ;  /* 0x000000ff0000720c */ /* 0x000fe20003f05270 */
[----:B0-2---:R-:W-:-:S07]  /*0990*/  DADD R8, R6, R8 ;  /* 0x0000000006087229 */ /* 0x005fce0000000008 */
[----:B------:R0:W-:Y:S05]  /*09a0*/  STG.E.64 desc[UR4][R4.64], R8 ;  /* 0x0000000804007986 */ /* 0x0001ea000c101b04 */
[----:B------:R-:W-:Y:S05]  /*09b0*/  @P0 BRA `(.L_x_15) ;  /* 0xfffffffc00dc0947 */ /* 0x000fea000383ffff */
[----:B------:R-:W-:Y:S05]  /*09c0*/  BSYNC.RECONVERGENT B2 ;  /* 0x0000000000027941 */ /* 0x000fea0003800200 */
.L_x_14:
[----:B------:R-:W-:-:S07]  /*09d0*/  IMAD.MOV.U32 R11, RZ, RZ, R12 ;  /* 0x000000ffff0b7224 */ /* 0x000fce00078e000c */
.L_x_13:
[----:B------:R-:W-:Y:S05]  /*09e0*/  BSYNC.RECONVERGENT B1 ;  /* 0x0000000000017941 */ /* 0x000fea0003800200 */
.L_x_12:
[----:B------:R-:W-:-:S13]  /*09f0*/  ISETP.GE.U32.AND P0, PT, R10, 0x4, PT ;  /* 0x000000040a00780c */ /* 0x000fda0003f06070 */
[----:B------:R-:W-:Y:S05]  /*0a00*/  @!P0 BRA `(.L_x_11) ;  /* 0x0000000000688947 */ /* 0x000fea0003800000 */
[C---:B------:R-:W-:Y:S02]  /*0a10*/  VIADD R7, R11.reuse, 0xffffffff ;  /* 0xffffffff0b077836 */ /* 0x040fe40000000000 */
[----:B------:R-:W-:Y:S02]  /*0a20*/  VIADD R0, R11, 0x4 ;  /* 0x000000040b007836 */ /* 0x000fe40000000000 */
[----:B------:R-:W-:-:S07]  /*0a30*/  IMAD.WIDE.U32 R6, R7, 0x8, R2 ;  /* 0x0000000807067825 */ /* 0x000fce00078e0002 */
.L_x_16:
[----:B-1----:R-:W2:Y:S01]  /*0a40*/  LDG.E.64 R10, desc[UR4][R6.64] ;  /* 0x00000004060a7981 */ /* 0x002ea2000c1e1b00 */
[----:B------:R-:W-:Y:S01]  /*0a50*/  VIADD R13, R0, 0xfffffffa ;  /* 0xfffffffa000d7836 */ /* 0x000fe20000000000 */
[----:B--2---:R-:W-:-:S03]  /*0a60*/  DADD R10, R10, R8 ;  /* 0x000000000a0a7229 */ /* 0x004fc60000000008 */
[----:B0-----:R-:W-:-:S04]  /*0a70*/  IMAD.WIDE.U32 R8, R13, 0x8, R2 ;  /* 0x000000080d087825 */ /* 0x001fc800078e0002 */
[----:B------:R1:W-:Y:S04]  /*0a80*/  STG.E.64 desc[UR4][R4.64], R10 ;  /* 0x0000000a04007986 */ /* 0x0003e8000c101b04 */
[----:B------:R-:W2:Y:S01]  /*0a90*/  LDG.E.64 R8, desc[UR4][R8.64] ;  /* 0x0000000408087981 */ /* 0x000ea2000c1e1b00 */
[----:B------:R-:W-:-:S04]  /*0aa0*/  VIADD R15, R0, 0xfffffff9 ;  /* 0xfffffff9000f7836 */ /* 0x000fc80000000000 */
[----:B------:R-:W-:Y:S01]  /*0ab0*/  IMAD.WIDE.U32 R14, R15, 0x8, R2 ;  /* 0x000000080f0e7825 */ /* 0x000fe200078e0002 */
[----:B--2---:R-:W-:-:S07]  /*0ac0*/  DADD R12, R10, R8 ;  /* 0x000000000a0c7229 */ /* 0x004fce0000000008 */
[----:B------:R1:W-:Y:S04]  /*0ad0*/  STG.E.64 desc[UR4][R4.64], R12 ;  /* 0x0000000c04007986 */ /* 0x0003e8000c101b04 */
[----:B------:R-:W2:Y:S01]  /*0ae0*/  LDG.E.64 R14, desc[UR4][R14.64] ;  /* 0x000000040e0e7981 */ /* 0x000ea2000c1e1b00 */
[----:B------:R-:W-:-:S04]  /*0af0*/  VIADD R19, R0, 0xfffffff8 ;  /* 0xfffffff800137836 */ /* 0x000fc80000000000 */
[----:B------:R-:W-:Y:S01]  /*0b00*/  IMAD.WIDE.U32 R18, R19, 0x8, R2 ;  /* 0x0000000813127825 */ /* 0x000fe200078e0002 */
[----:B--2---:R-:W-:-:S07]  /*0b10*/  DADD R16, R12, R14 ;  /* 0x000000000c107229 */ /* 0x004fce000000000e */
[----:B------:R1:W-:Y:S04]  /*0b20*/  STG.E.64 desc[UR4][R4.64], R16 ;  /* 0x0000001004007986 */ /* 0x0003e8000c101b04 */
[----:B------:R-:W2:Y:S01]  /*0b30*/  LDG.E.64 R18, desc[UR4][R18.64] ;  /* 0x0000000412127981 */ /* 0x000ea2000c1e1b00 */
[----:B------:R-:W-:Y:S01]  /*0b40*/  VIADD R0, R0, 0xfffffffc ;  /* 0xfffffffc00007836 */ /* 0x000fe20000000000 */
[----:B------:R-:W-:-:S04]  /*0b50*/  IADD3 R6, P1, PT, R6, -0x20, RZ ;  /* 0xffffffe006067810 */ /* 0x000fc80007f3e0ff */
[----:B------:R-:W-:Y:S02]  /*0b60*/  ISETP.GT.AND P0, PT, R0, 0x4, PT ;  /* 0x000000040000780c */ /* 0x000fe40003f04270 */
[----:B------:R-:W-:Y:S01]  /*0b70*/  IADD3.X R7, PT, PT, R7, -0x1, RZ, P1, !PT ;  /* 0xffffffff07077810 */ /* 0x000fe20000ffe4ff */
[----:B--2---:R-:W-:-:S07]  /*0b80*/  DADD R8, R16, R18 ;  /* 0x0000000010087229 */ /* 0x004fce0000000012 */
[----:B------:R1:W-:Y:S03]  /*0b90*/  STG.E.64 desc[UR4][R4.64], R8 ;  /* 0x0000000804007986 */ /* 0x0003e6000c101b04 */
[----:B------:R-:W-:Y:S05]  /*0ba0*/  @P0 BRA `(.L_x_16) ;  /* 0xfffffffc00a40947 */ /* 0x000fea000383ffff */
.L_x_11:
[----:B------:R-:W-:Y:S05]  /*0bb0*/  BSYNC.RECONVERGENT B0 ;  /* 0x0000000000007941 */ /* 0x000fea0003800200 */
.L_x_9:
[----:B------:R-:W-:Y:S06]  /*0bc0*/  BAR.SYNC.DEFER_BLOCKING 0x0 ;  /* 0x0000000000007b1d */ /* 0x000fec0000010000 */
[----:B------:R-:W-:Y:S05]  /*0bd0*/  EXIT ;  /* 0x000000000000794d */ /* 0x000fea0003800000 */
        .type           $_Z4funciPdS_S_S_d$__internal_trig_reduction_slowpathd,@function
        .size           $_Z4funciPdS_S_S_d$__internal_trig_reduction_slowpathd,(.L_x_25 - $_Z4funciPdS_S_S_d$__internal_trig_reduction_slowpathd)
$_Z4funciPdS_S_S_d$__internal_trig_reduction_slowpathd:
[--C-:B------:R-:W-:Y:S01]  /*0be0*/  SHF.R.U32.HI R6, RZ, 0x14, R17.reuse ;  /* 0x00000014ff067819 */ /* 0x100fe20000011611 */
[----:B------:R-:W-:Y:S02]  /*0bf0*/  IMAD.MOV.U32 R11, RZ, RZ, R16 ;  /* 0x000000ffff0b7224 */ /* 0x000fe400078e0010 */
[----:B------:R-:W-:Y:S01]  /*0c00*/  IMAD.MOV.U32 R14, RZ, RZ, R17 ;  /* 0x000000ffff0e7224 */ /* 0x000fe200078e0011 */
[----:B------:R-:W-:Y:S01]  /*0c10*/  LOP3.LUT R0, R6, 0x7ff, RZ, 0xc0, !PT ;  /* 0x000007ff06007812 */ /* 0x000fe200078ec0ff */
[----:B------:R-:W-:-:S03]  /*0c20*/  IMAD.MOV.U32 R4, RZ, RZ, RZ ;  /* 0x000000ffff047224 */ /* 0x000fc600078e00ff */
[----:B------:R-:W-:-:S13]  /*0c30*/  ISETP.NE.AND P0, PT, R0, 0x7ff, PT ;  /* 0x000007ff0000780c */ /* 0x000fda0003f05270 */
[----:B------:R-:W-:Y:S05]  /*0c40*/  @!P0 BRA `(.L_x_17) ;  /* 0x0000000800488947 */ /* 0x000fea0003800000 */
[----:B------:R-:W-:Y:S01]  /*0c50*/  VIADD R0, R0, 0xfffffc00 ;  /* 0xfffffc0000007836 */ /* 0x000fe20000000000 */
[----:B------:R-:W-:Y:S01]  /*0c60*/  BSSY.RECONVERGENT B3, `(.L_x_18) ;  /* 0x000002f000037945 */ /* 0x000fe20003800200 */
[----:B------:R-:W-:-:S03]  /*0c70*/  CS2R R18, SRZ ;  /* 0x0000000000127805 */ /* 0x000fc6000001ff00 */
[----:B------:R-:W-:Y:S02]  /*0c80*/  SHF.R.U32.HI R7, RZ, 0x6, R0 ;  /* 0x00000006ff077819 */ /* 0x000fe40000011600 */
[----:B------:R-:W-:Y:S02]  /*0c90*/  ISETP.GE.U32.AND P0, PT, R0, 0x80, PT ;  /* 0x000000800000780c */ /* 0x000fe40003f06070 */
[C---:B------:R-:W-:Y:S02]  /*0ca0*/  IADD3 R0, PT, PT, -R7.reuse, 0x13, RZ ;  /* 0x0000001307007810 */ /* 0x040fe40007ffe1ff */
[----:B------:R-:W-:Y:S02]  /*0cb0*/  IADD3 R21, PT, PT, -R7, 0xf, RZ ;  /* 0x0000000f07157810 */ /* 0x000fe40007ffe1ff */
[----:B------:R-:W-:-:S04]  /*0cc0*/  SEL R0, R0, 0x12, P0 ;  /* 0x0000001200007807 */ /* 0x000fc80000000000 */
[----:B------:R-:W-:-:S13]  /*0cd0*/  ISETP.GE.AND P0, PT, R21, R0, PT ;  /* 0x000000001500720c */ /* 0x000fda0003f06270 */
[----:B------:R-:W-:Y:S05]  /*0ce0*/  @P0 BRA `(.L_x_19) ;  /* 0x0000000000980947 */ /* 0x000fea0003800000 */
[----:B------:R-:W0:Y:S01]  /*0cf0*/  LDC.64 R8, c[0x0][0x358] ;  /* 0x0000d600ff087b82 */ /* 0x000e220000000a00 */
[C---:B------:R-:W-:Y:S01]  /*0d00*/  SHF.L.U64.HI R13, R11.reuse, 0xb, R14 ;  /* 0x0000000b0b0d7819 */ /* 0x040fe2000001020e */
[----:B------:R-:W-:Y:S01]  /*0d10*/  BSSY.RECONVERGENT B4, `(.L_x_20) ;  /* 0x0000022000047945 */ /* 0x000fe20003800200 */
[----:B------:R-:W-:Y:S01]  /*0d20*/  IMAD.SHL.U32 R11, R11, 0x800, RZ ;  /* 0x000008000b0b7824 */ /* 0x000fe200078e00ff */
[----:B------:R-:W-:Y:S01]  /*0d30*/  IADD3 R15, PT, PT, RZ, -R7, -R0 ;  /* 0x80000007ff0f7210 */ /* 0x000fe20007ffe800 */
[----:B------:R-:W-:Y:S01]  /*0d40*/  IMAD.MOV.U32 R14, RZ, RZ, RZ ;  /* 0x000000ffff0e7224 */ /* 0x000fe200078e00ff */
[----:B------:R-:W-:Y:S02]  /*0d50*/  CS2R R18, SRZ ;  /* 0x0000000000127805 */ /* 0x000fe4000001ff00 */
[----:B------:R-:W-:Y:S01]  /*0d60*/  LOP3.LUT R13, R13, 0x80000000, RZ, 0xfc, !PT ;  /* 0x800000000d0d7812 */ /* 0x000fe200078efcff */
[----:B------:R-:W1:Y:S06]  /*0d70*/  LDC.64 R2, c[0x4][RZ] ;  /* 0x01000000ff027b82 */ /* 0x000e6c0000000a00 */
.L_x_21:
[----:B0-----:R-:W-:Y:S01]  /*0d80*/  R2UR UR6, R8 ;  /* 0x00000000080672ca */ /* 0x001fe200000e0000 */
[----:B-1----:R-:W-:Y:S01]  /*0d90*/  IMAD.WIDE R4, R21, 0x8, R2 ;  /* 0x0000000815047825 */ /* 0x002fe200078e0202 */
[----:B------:R-:W-:-:S13]  /*0da0*/  R2UR UR7, R9 ;  /* 0x00000000090772ca */ /* 0x000fda00000e0000 */
[----:B------:R-:W2:Y:S01]  /*0db0*/  LDG.E.64.CONSTANT R4, desc[UR6][R4.64] ;  /* 0x0000000604047981 */ /* 0x000ea2000c1e9b00 */
[----:B------:R-:W-:Y:S02]  /*0dc0*/  VIADD R15, R15, 0x1 ;  /* 0x000000010f0f7836 */ /* 0x000fe40000000000 */
[----:B------:R-:W-:Y:S02]  /*0dd0*/  VIADD R21, R21, 0x1 ;  /* 0x0000000115157836 */ /* 0x000fe40000000000 */
[----:B--2---:R-:W-:-:S04]  /*0de0*/  IMAD.WIDE.U32 R18, P2, R4, R11, R18 ;  /* 0x0000000b04127225 */ /* 0x004fc80007840012 */
[----:B------:R-:W-:Y:S02]  /*0df0*/  IMAD R23, R4, R13, RZ ;  /* 0x0000000d04177224 */ /* 0x000fe400078e02ff */
[CC--:B------:R-:W-:Y:S02]  /*0e00*/  IMAD R16, R5.reuse, R11.reuse, RZ ;  /* 0x0000000b05107224 */ /* 0x0c0fe400078e02ff */
[----:B------:R-:W-:Y:S01]  /*0e10*/  IMAD.HI.U32 R25, R5, R11, RZ ;  /* 0x0000000b05197227 */ /* 0x000fe200078e00ff */
[----:B------:R-:W-:-:S03]  /*0e20*/  IADD3 R19, P0, PT, R23, R19, RZ ;  /* 0x0000001317137210 */ /* 0x000fc60007f1e0ff */
[----:B------:R-:W-:Y:S01]  /*0e30*/  IMAD R23, R14, 0x8, R1 ;  /* 0x000000080e177824 */ /* 0x000fe200078e0201 */
[----:B------:R-:W-:Y:S01]  /*0e40*/  IADD3 R19, P1, PT, R16, R19, RZ ;  /* 0x0000001310137210 */ /* 0x000fe20007f3e0ff */
[----:B------:R-:W-:-:S04]  /*0e50*/  IMAD.HI.U32 R16, R4, R13, RZ ;  /* 0x0000000d04107227 */ /* 0x000fc800078e00ff */
[----:B------:R-:W-:Y:S01]  /*0e60*/  IMAD.X R4, RZ, RZ, R16, P2 ;  /* 0x000000ffff047224 */ /* 0x000fe200010e0610 */
[----:B------:R0:W-:Y:S01]  /*0e70*/  STL.64 [R23], R18 ;  /* 0x0000001217007387 */ /* 0x0001e20000100a00 */
[----:B------:R-:W-:-:S03]  /*0e80*/  IMAD.HI.U32 R16, R5, R13, RZ ;  /* 0x0000000d05107227 */ /* 0x000fc600078e00ff */
[----:B------:R-:W-:Y:S01]  /*0e90*/  IADD3.X R4, P0, PT, R25, R4, RZ, P0, !PT ;  /* 0x0000000419047210 */ /* 0x000fe2000071e4ff */
[----:B------:R-:W-:Y:S02]  /*0ea0*/  IMAD R5, R5, R13, RZ ;  /* 0x0000000d05057224 */ /* 0x000fe400078e02ff */
[----:B------:R-:W-:-:S03]  /*0eb0*/  VIADD R14, R14, 0x1 ;  /* 0x000000010e0e7836 */ /* 0x000fc60000000000 */
[----:B------:R-:W-:Y:S01]  /*0ec0*/  IADD3.X R5, P1, PT, R5, R4, RZ, P1, !PT ;  /* 0x0000000405057210 */ /* 0x000fe20000f3e4ff */
[----:B------:R-:W-:Y:S01]  /*0ed0*/  IMAD.X R4, RZ, RZ, R16, P0 ;  /* 0x000000ffff047224 */ /* 0x000fe200000e0610 */
[----:B------:R-:W-:-:S03]  /*0ee0*/  ISETP.NE.AND P0, PT, R15, -0xf, PT ;  /* 0xfffffff10f00780c */ /* 0x000fc60003f05270 */
[----:B------:R-:W-:Y:S02]  /*0ef0*/  IMAD.X R4, RZ, RZ, R4, P1 ;  /* 0x000000ffff047224 */ /* 0x000fe400008e0604 */
[----:B0-----:R-:W-:Y:S02]  /*0f00*/  IMAD.MOV.U32 R18, RZ, RZ, R5 ;  /* 0x000000ffff127224 */ /* 0x001fe400078e0005 */
[----:B------:R-:W-:-:S06]  /*0f10*/  IMAD.MOV.U32 R19, RZ, RZ, R4 ;  /* 0x000000ffff137224 */ /* 0x000fcc00078e0004 */
[----:B------:R-:W-:Y:S05]  /*0f20*/  @P0 BRA `(.L_x_21) ;  /* 0xfffffffc00940947 */ /* 0x000fea000383ffff */
[----:B------:R-:W-:Y:S05]  /*0f30*/  BSYNC.RECONVERGENT B4 ;  /* 0x0000000000047941 */ /* 0x000fea0003800200 */
.L_x_20:
[----:B------:R-:W-:-:S07]  /*0f40*/  IMAD.MOV.U32 R21, RZ, RZ, R0 ;  /* 0x000000ffff157224 */ /* 0x000fce00078e0000 */
.L_x_19:
[----:B------:R-:W-:Y:S05]  /*0f50*/  BSYNC.RECONVERGENT B3 ;  /* 0x0000000000037941 */ /* 0x000fea0003800200 */
.L_x_18:
[----:B------:R-:W-:Y:S01]  /*0f60*/  LOP3.LUT P0, R23, R6, 0x3f, RZ, 0xc0, !PT ;  /* 0x0000003f06177812 */ /* 0x000fe2000780c0ff */
[----:B------:R-:W-:-:S04]  /*0f70*/  IMAD.IADD R0, R7, 0x1, R21 ;  /* 0x0000000107007824 */ /* 0x000fc800078e0215 */
[----:B------:R-:W-:-:S05]  /*0f80*/  IMAD.U32 R21, R0, 0x8, R1 ;  /* 0x0000000800157824 */ /* 0x000fca00078e0001 */
[----:B------:R0:W-:Y:S04]  /*0f90*/  STL.64 [R21+-0x78], R18 ;  /* 0xffff881215007387 */ /* 0x0001e80000100a00 */
[----:B------:R-:W2:Y:S04]  /*0fa0*/  @P0 LDL.64 R8, [R1+0x8] ;  /* 0x0000080001080983 */ /* 0x000ea80000100a00 */
[----:B------:R-:W3:Y:S04]  /*0fb0*/  LDL.64 R2, [R1+0x10] ;  /* 0x0000100001027983 */ /* 0x000ee80000100a00 */
[----:B------:R-:W4:Y:S01]  /*0fc0*/  LDL.64 R4, [R1+0x18] ;  /* 0x0000180001047983 */ /* 0x000f220000100a00 */
[----:B------:R-:W-:Y:S01]  /*0fd0*/  @P0 LOP3.LUT R0, R6, 0x3f, RZ, 0xc, !PT ;  /* 0x0000003f06000812 */ /* 0x000fe200078e0cff */
[----:B------:R-:W-:Y:S01]  /*0fe0*/  BSSY.RECONVERGENT B3, `(.L_x_22) ;  /* 0x0000034000037945 */ /* 0x000fe20003800200 */
[----:B--2---:R-:W-:-:S02]  /*0ff0*/  @P0 SHF.R.U64 R7, R8, 0x1, R9 ;  /* 0x0000000108070819 */ /* 0x004fc40000001209 */
[----:B------:R-:W-:Y:S02]  /*1000*/  @P0 SHF.R.U32.HI R9, RZ, 0x1, R9 ;  /* 0x00000001ff090819 */ /* 0x000fe40000011609 */
[CC--:B---3--:R-:W-:Y:S02]  /*1010*/  @P0 SHF.L.U32 R11, R2.reuse, R23.reuse, RZ ;  /* 0x00000017020b0219 */ /* 0x0c8fe400000006ff */
[----:B------:R-:W-:Y:S02]  /*1020*/  @P0 SHF.R.U64 R6, R7, R0, R9 ;  /* 0x0000000007060219 */ /* 0x000fe40000001209 */
[--C-:B------:R-:W-:Y:S02]  /*1030*/  @P0 SHF.R.U32.HI R15, RZ, 0x1, R3.reuse ;  /* 0x00000001ff0f0819 */ /* 0x100fe40000011603 */
[C-C-:B------:R-:W-:Y:S02]  /*1040*/  @P0 SHF.R.U64 R13, R2.reuse, 0x1, R3.reuse ;  /* 0x00000001020d0819 */ /* 0x140fe40000001203 */
[----:B------:R-:W-:-:S02]  /*1050*/  @P0 SHF.L.U64.HI R8, R2, R23, R3 ;  /* 0x0000001702080219 */ /* 0x000fc40000010203 */
[----:B------:R-:W-:Y:S02]  /*1060*/  @P0 SHF.R.U32.HI R7, RZ, R0, R9 ;  /* 0x00000000ff070219 */ /* 0x000fe40000011609 */
[----:B------:R-:W-:Y:S02]  /*1070*/  @P0 LOP3.LUT R2, R11, R6, RZ, 0xfc, !PT ;  /* 0x000000060b020212 */ /* 0x000fe400078efcff */
[----:B----4-:R-:W-:Y:S02]  /*1080*/  @P0 SHF.L.U32 R9, R4, R23, RZ ;  /* 0x0000001704090219 */ /* 0x010fe400000006ff */
[----:B------:R-:W-:Y:S02]  /*1090*/  @P0 SHF.R.U64 R14, R13, R0, R15 ;  /* 0x000000000d0e0219 */ /* 0x000fe4000000120f */
[----:B------:R-:W-:Y:S01]  /*10a0*/  @P0 LOP3.LUT R3, R8, R7, RZ, 0xfc, !PT ;  /* 0x0000000708030212 */ /* 0x000fe200078efcff */
[----:B------:R-:W-:Y:S01]  /*10b0*/  IMAD.SHL.U32 R8, R2, 0x4, RZ ;  /* 0x0000000402087824 */ /* 0x000fe200078e00ff */
[----:B------:R-:W-:-:S02]  /*10c0*/  @P0 SHF.L.U64.HI R23, R4, R23, R5 ;  /* 0x0000001704170219 */ /* 0x000fc40000010205 */
[----:B------:R-:W-:Y:S02]  /*10d0*/  @P0 LOP3.LUT R4, R9, R14, RZ, 0xfc, !PT ;  /* 0x0000000e09040212 */ /* 0x000fe400078efcff */
[----:B------:R-:W-:Y:S02]  /*10e0*/  @P0 SHF.R.U32.HI R0, RZ, R0, R15 ;  /* 0x00000000ff000219 */ /* 0x000fe4000001160f */
[----:B------:R-:W-:Y:S02]  /*10f0*/  SHF.L.U64.HI R9, R2, 0x2, R3 ;  /* 0x0000000202097819 */ /* 0x000fe40000010203 */
[----:B------:R-:W-:Y:S02]  /*1100*/  @P0 LOP3.LUT R5, R23, R0, RZ, 0xfc, !PT ;  /* 0x0000000017050212 */ /* 0x000fe400078efcff */
[----:B------:R-:W-:Y:S02]  /*1110*/  SHF.L.W.U32.HI R3, R3, 0x2, R4 ;  /* 0x0000000203037819 */ /* 0x000fe40000010e04 */
[----:B------:R-:W-:-:S02]  /*1120*/  IADD3 RZ, P0, PT, RZ, -R8, RZ ;  /* 0x80000008ffff7210 */ /* 0x000fc40007f1e0ff */
[----:B------:R-:W-:Y:S02]  /*1130*/  LOP3.LUT R0, RZ, R9, RZ, 0x33, !PT ;  /* 0x00000009ff007212 */ /* 0x000fe400078e33ff */
[----:B------:R-:W-:Y:S02]  /*1140*/  SHF.L.W.U32.HI R4, R4, 0x2, R5 ;  /* 0x0000000204047819 */ /* 0x000fe40000010e05 */
[----:B------:R-:W-:Y:S02]  /*1150*/  LOP3.LUT R2, RZ, R3, RZ, 0x33, !PT ;  /* 0x00000003ff027212 */ /* 0x000fe400078e33ff */
[----:B------:R-:W-:Y:S02]  /*1160*/  IADD3.X R6, P0, PT, RZ, R0, RZ, P0, !PT ;  /* 0x00000000ff067210 */ /* 0x000fe4000071e4ff */
[----:B------:R-:W-:Y:S02]  /*1170*/  LOP3.LUT R7, RZ, R4, RZ, 0x33, !PT ;  /* 0x00000004ff077212 */ /* 0x000fe400078e33ff */
[----:B------:R-:W-:-:S02]  /*1180*/  IADD3.X R0, P1, PT, RZ, R2, RZ, P0, !PT ;  /* 0x00000002ff007210 */ /* 0x000fc4000073e4ff */
[----:B------:R-:W-:-:S03]  /*1190*/  ISETP.GT.U32.AND P2, PT, R3, -0x1, PT ;  /* 0xffffffff0300780c */ /* 0x000fc60003f44070 */
[----:B------:R-:W-:Y:S01]  /*11a0*/  IMAD.X R7, RZ, RZ, R7, P1 ;  /* 0x000000ffff077224 */ /* 0x000fe200008e0607 */
[----:B------:R-:W-:-:S04]  /*11b0*/  ISETP.GT.AND.EX P0, PT, R4, -0x1, PT, P2 ;  /* 0xffffffff0400780c */ /* 0x000fc80003f04320 */
[----:B------:R-:W-:Y:S02]  /*11c0*/  SEL R2, R4, R7, P0 ;  /* 0x0000000704027207 */ /* 0x000fe40000000000 */
[----:B------:R-:W-:Y:S02]  /*11d0*/  SEL R13, R3, R0, P0 ;  /* 0x00000000030d7207 */ /* 0x000fe40000000000 */
[----:B------:R-:W-:Y:S02]  /*11e0*/  ISETP.NE.U32.AND P1, PT, R2, RZ, PT ;  /* 0x000000ff0200720c */ /* 0x000fe40003f25070 */
[----:B------:R-:W-:Y:S02]  /*11f0*/  SEL R9, R9, R6, P0 ;  /* 0x0000000609097207 */ /* 0x000fe40000000000 */
[----:B------:R-:W-:Y:S01]  /*1200*/  SEL R3, R13, R2, !P1 ;  /* 0x000000020d037207 */ /* 0x000fe20004800000 */
[----:B------:R-:W-:-:S05]  /*1210*/  @!P0 IMAD.MOV R8, RZ, RZ, -R8 ;  /* 0x000000ffff088224 */ /* 0x000fca00078e0a08 */
[----:B------:R-:W1:Y:S02]  /*1220*/  FLO.U32 R3, R3 ;  /* 0x0000000300037300 */ /* 0x000e6400000e0000 */
[C---:B-1----:R-:W-:Y:S02]  /*1230*/  IADD3 R7, PT, PT, -R3.reuse, 0x1f, RZ ;  /* 0x0000001f03077810 */ /* 0x042fe40007ffe1ff */
[----:B------:R-:W-:-:S03]  /*1240*/  IADD3 R0, PT, PT, -R3, 0x3f, RZ ;  /* 0x0000003f03007810 */ /* 0x000fc60007ffe1ff */
[----:B------:R-:W-:-:S05]  /*1250*/  @P1 IMAD.MOV R0, RZ, RZ, R7 ;  /* 0x000000ffff001224 */ /* 0x000fca00078e0207 */
[----:B------:R-:W-:-:S13]  /*1260*/  ISETP.NE.AND P1, PT, R0, RZ, PT ;  /* 0x000000ff0000720c */ /* 0x000fda0003f25270 */
[----:B0-----:R-:W-:Y:S05]  /*1270*/  @!P1 BRA `(.L_x_23) ;  /* 0x0000000000289947 */ /* 0x001fea0003800000 */
[--C-:B------:R-:W-:Y:S02]  /*1280*/  SHF.R.U64 R7, R8, 0x1, R9.reuse ;  /* 0x0000000108077819 */ /* 0x100fe40000001209 */
[C---:B------:R-:W-:Y:S02]  /*1290*/  LOP3.LUT R3, R0.reuse, 0x3f, RZ, 0xc0, !PT ;  /* 0x0000003f00037812 */ /* 0x040fe400078ec0ff */
[----:B------:R-:W-:Y:S02]  /*12a0*/  SHF.R.U32.HI R9, RZ, 0x1, R9 ;  /* 0x00000001ff097819 */ /* 0x000fe40000011609 */
[----:B------:R-:W-:Y:S02]  /*12b0*/  LOP3.LUT R6, R0, 0x3f, RZ, 0xc, !PT ;  /* 0x0000003f00067812 */ /* 0x000fe400078e0cff */
[CC--:B------:R-:W-:Y:S02]  /*12c0*/  SHF.L.U64.HI R11, R13.reuse, R3.reuse, R2 ;  /* 0x000000030d0b7219 */ /* 0x0c0fe40000010202 */
[----:B------:R-:W-:-:S02]  /*12d0*/  SHF.L.U32 R3, R13, R3, RZ ;  /* 0x000000030d037219 */ /* 0x000fc400000006ff */
[-CC-:B------:R-:W-:Y:S02]  /*12e0*/  SHF.R.U64 R2, R7, R6.reuse, R9.reuse ;  /* 0x0000000607027219 */ /* 0x180fe40000001209 */
[----:B------:R-:W-:Y:S02]  /*12f0*/  SHF.R.U32.HI R6, RZ, R6, R9 ;  /* 0x00000006ff067219 */ /* 0x000fe40000011609 */
[----:B------:R-:W-:Y:S02]  /*1300*/  LOP3.LUT R13, R3, R2, RZ, 0xfc, !PT ;  /* 0x00000002030d7212 */ /* 0x000fe400078efcff */
[----:B------:R-:W-:-:S07]  /*1310*/  LOP3.LUT R2, R11, R6, RZ, 0xfc, !PT ;  /* 0x000000060b027212 */ /* 0x000fce00078efcff */
.L_x_23:
[----:B------:R-:W-:Y:S05]  /*1320*/  BSYNC.RECONVERGENT B3 ;  /* 0x0000000000037941 */ /* 0x000fea0003800200 */
.L_x_22:
[----:B------:R-:W-:Y:S01]  /*1330*/  IMAD.WIDE.U32 R8, R13, 0x2168c235, RZ ;  /* 0x2168c2350d087825 */ /* 0x000fe200078e00ff */
[----:B------:R-:W-:-:S03]  /*1340*/  SHF.R.U32.HI R5, RZ, 0x1e, R5 ;  /* 0x0000001eff057819 */ /* 0x000fc60000011605 */
[----:B------:R-:W-:Y:S01]  /*1350*/  IMAD.MOV.U32 R6, RZ, RZ, R9 ;  /* 0x000000ffff067224 */ /* 0x000fe200078e0009 */
[----:B------:R-:W-:Y:S01]  /*1360*/  IADD3 RZ, P1, PT, R8, R8, RZ ;  /* 0x0000000808ff7210 */ /* 0x000fe20007f3e0ff */
[----:B------:R-:W-:Y:S01]  /*1370*/  IMAD.MOV.U32 R7, RZ, RZ, RZ ;  /* 0x000000ffff077224 */ /* 0x000fe200078e00ff */
[----:B------:R-:W-:Y:S01]  /*1380*/  LEA.HI R4, R4, R5, RZ, 0x1 ;  /* 0x0000000504047211 */ /* 0x000fe200078f08ff */
[----:B------:R-:W-:-:S04]  /*1390*/  IMAD.HI.U32 R3, R2, -0x36f0255e, RZ ;  /* 0xc90fdaa202037827 */ /* 0x000fc800078e00ff */
[----:B------:R-:W-:-:S04]  /*13a0*/  IMAD.WIDE.U32 R6, R13, -0x36f0255e, R6 ;  /* 0xc90fdaa20d067825 */ /* 0x000fc800078e0006 */
[C---:B------:R-:W-:Y:S02]  /*13b0*/  IMAD R9, R2.reuse, -0x36f0255e, RZ ;  /* 0xc90fdaa202097824 */ /* 0x040fe400078e02ff */
[----:B------:R-:W-:-:S04]  /*13c0*/  IMAD.WIDE.U32 R6, P2, R2, 0x2168c235, R6 ;  /* 0x2168c23502067825 */ /* 0x000fc80007840006 */
[----:B------:R-:W-:Y:S01]  /*13d0*/  IMAD.X R2, RZ, RZ, R3, P2 ;  /* 0x000000ffff027224 */ /* 0x000fe200010e0603 */
[----:B------:R-:W-:Y:S02]  /*13e0*/  IADD3 R3, P2, PT, R9, R7, RZ ;  /* 0x0000000709037210 */ /* 0x000fe40007f5e0ff */
[----:B------:R-:W-:Y:S02]  /*13f0*/  IADD3.X RZ, P1, PT, R6, R6, RZ, P1, !PT ;  /* 0x0000000606ff7210 */ /* 0x000fe40000f3e4ff */
[C---:B------:R-:W-:Y:S01]  /*1400*/  ISETP.GT.U32.AND P3, PT, R3.reuse, RZ, PT ;  /* 0x000000ff0300720c */ /* 0x040fe20003f64070 */
[----:B------:R-:W-:Y:S01]  /*1410*/  IMAD.X R2, RZ, RZ, R2, P2 ;  /* 0x000000ffff027224 */ /* 0x000fe200010e0602 */
[----:B------:R-:W-:-:S04]  /*1420*/  IADD3.X R6, P2, PT, R3, R3, RZ, P1, !PT ;  /* 0x0000000303067210 */ /* 0x000fc80000f5e4ff */
[C---:B------:R-:W-:Y:S01]  /*1430*/  ISETP.GT.AND.EX P1, PT, R2.reuse, RZ, PT, P3 ;  /* 0x000000ff0200720c */ /* 0x040fe20003f24330 */
[----:B------:R-:W-:-:S03]  /*1440*/  IMAD.X R7, R2, 0x1, R2, P2 ;  /* 0x0000000102077824 */ /* 0x000fc600010e0602 */
[----:B------:R-:W-:Y:S02]  /*1450*/  SEL R6, R6, R3, P1 ;  /* 0x0000000306067207 */ /* 0x000fe40000800000 */
[----:B------:R-:W-:Y:S02]  /*1460*/  SEL R3, R7, R2, P1 ;  /* 0x0000000207037207 */ /* 0x000fe40000800000 */
[----:B------:R-:W-:Y:S02]  /*1470*/  IADD3 R2, P2, PT, R6, 0x1, RZ ;  /* 0x0000000106027810 */ /* 0x000fe40007f5e0ff */
[----:B------:R-:W-:Y:S02]  /*1480*/  SEL R7, RZ, 0xffffffff, !P1 ;  /* 0xffffffffff077807 */ /* 0x000fe40004800000 */
[----:B------:R-:W-:Y:S01]  /*1490*/  LOP3.LUT P1, R17, R17, 0x80000000, RZ, 0xc0, !PT ;  /* 0x8000000011117812 */ /* 0x000fe2000782c0ff */
[----:B------:R-:W-:Y:S02]  /*14a0*/  IMAD.X R3, RZ, RZ, R3, P2 ;  /* 0x000000ffff037224 */ /* 0x000fe400010e0603 */
[----:B------:R-:W-:Y:S01]  /*14b0*/  IMAD.IADD R0, R7, 0x1, -R0 ;  /* 0x0000000107007824 */ /* 0x000fe200078e0a00 */
[----:B------:R-:W-:-:S02]  /*14c0*/  @!P0 LOP3.LUT R17, R17, 0x80000000, RZ, 0x3c, !PT ;  /* 0x8000000011118812 */ /* 0x000fc400078e3cff */
[----:B------:R-:W-:Y:S01]  /*14d0*/  SHF.R.U64 R2, R2, 0xa, R3 ;  /* 0x0000000a02027819 */ /* 0x000fe20000001203 */
[----:B------:R-:W-:-:S03]  /*14e0*/  IMAD.SHL.U32 R0, R0, 0x100000, RZ ;  /* 0x0010000000007824 */ /* 0x000fc600078e00ff */
[----:B------:R-:W-:-:S03]  /*14f0*/  IADD3 R2, P2, PT, R2, 0x1, RZ ;  /* 0x0000000102027810 */ /* 0x000fc60007f5e0ff */
[----:B------:R-:W-:Y:S01]  /*1500*/  @P1 IMAD.MOV R4, RZ, RZ, -R4 ;  /* 0x000000ffff041224 */ /* 0x000fe200078e0a04 */
[----:B------:R-:W-:-:S04]  /*1510*/  LEA.HI.X R3, R3, RZ, RZ, 0x16, P2 ;  /* 0x000000ff03037211 */ /* 0x000fc800010fb4ff */
[--C-:B------:R-:W-:Y:S02]  /*1520*/  SHF.R.U64 R2, R2, 0x1, R3.reuse ;  /* 0x0000000102027819 */ /* 0x100fe40000001203 */
[----:B------:R-:W-:Y:S02]  /*1530*/  SHF.R.U32.HI R3, RZ, 0x1, R3 ;  /* 0x00000001ff037819 */ /* 0x000fe40000011603 */
[----:B------:R-:W-:-:S04]  /*1540*/  IADD3 R11, P2, P3, RZ, RZ, R2 ;  /* 0x000000ffff0b7210 */ /* 0x000fc80007b5e002 */
[----:B------:R-:W-:-:S04]  /*1550*/  IADD3.X R0, PT, PT, R0, 0x3fe00000, R3, P2, P3 ;  /* 0x3fe0000000007810 */ /* 0x000fc800017e6403 */
[----:B------:R-:W-:-:S07]  /*1560*/  LOP3.LUT R14, R0, R17, RZ, 0xfc, !PT ;  /* 0x00000011000e7212 */ /* 0x000fce00078efcff */
.L_x_17:
[----:B------:R-:W-:Y:S02]  /*1570*/  IMAD.MOV.U32 R13, RZ, RZ, 0x0 ;  /* 0x00000000ff0d7424 */ /* 0x000fe400078e00ff */
[----:B------:R-:W-:Y:S02]  /*1580*/  IMAD.MOV.U32 R0, RZ, RZ, R4 ;  /* 0x000000ffff007224 */ /* 0x000fe400078e0004 */
[----:B------:R-:W-:Y:S02]  /*1590*/  IMAD.MOV.U32 R2, RZ, RZ, R11 ;  /* 0x000000ffff027224 */ /* 0x000fe400078e000b */
[----:B------:R-:W-:Y:S01]  /*15a0*/  IMAD.MOV.U32 R3, RZ, RZ, R14 ;  /* 0x000000ffff037224 */ /* 0x000fe200078e000e */
[----:B------:R-:W-:Y:S06]  /*15b0*/  RET.REL.NODEC R12 `(_Z4funciPdS_S_S_d) ;  /* 0xffffffe80c907950 */ /* 0x000fec0003c3ffff */
.L_x_24:
[----:B------:R-:W-:-:S00]  /*15c0*/  BRA `(.L_x_24) ;  /* 0xfffffffc00fc7947 */ /* 0x000fc0000383ffff */
[----:B------:R-:W-:-:S00]  /*15d0*/  NOP ;  /* 0x0000000000007918 */ /* 0x000fc00000000000 */
        /* <DEDUP_REMOVED lines=10> */
.L_x_25:


//--------------------- .nv.global.init           --------------------------
	.section	.nv.global.init,"aw",@progbits
	.align	16
.nv.global.init:
	.type		__cudart_sin_cos_coeffs,@object
	.size		__cudart_sin_cos_coeffs,(__cudart_i2opi_d - __cudart_sin_cos_coeffs)
__cudart_sin_cos_coeffs:
        /*0000*/ 	.byte	0x46, 0xd2, 0xb0, 0x2c, 0xf1, 0xe5, 0x5a, 0xbe, 0x92, 0xe3, 0xac, 0x69, 0xe3, 0x1d, 0xc7, 0x3e
        /*0010*/ 	.byte	0xa1, 0x62, 0xdb, 0x19, 0xa0, 0x01, 0x2a, 0xbf, 0x18, 0x08, 0x11, 0x11, 0x11, 0x11, 0x81, 0x3f
        /*0020*/ 	.byte	0x54, 0x55, 0x55, 0x55, 0x55, 0x55, 0xc5, 0xbf, 0x00, 0x00, 0x00, 0x00, 0x00, 0x00, 0x00, 0x00
        /*0030*/ 	.byte	0x00, 0x00, 0x00, 0x00, 0x00, 0x00, 0x00, 0x00, 0x64, 0x81, 0xfd, 0x20, 0x83, 0xff, 0xa8, 0xbd
        /*0040*/ 	.byte	0x28, 0x85, 0xef, 0xc1, 0xa7, 0xee, 0x21, 0x3e, 0xd9, 0xe6, 0x06, 0x8e, 0x4f, 0x7e, 0x92, 0xbe
        /*0050*/ 	.byte	0xe9, 0xbc, 0xdd, 0x19, 0xa0, 0x01, 0xfa, 0x3e, 0x47, 0x5d, 0xc1, 0x16, 0x6c, 0xc1, 0x56, 0xbf
        /*0060*/ 	.byte	0x51, 0x55, 0x55, 0x55, 0x55, 0x55, 0xa5, 0x3f, 0x00, 0x00, 0x00, 0x00, 0x00, 0x00, 0xe0, 0xbf
        /*0070*/ 	.byte	0x00, 0x00, 0x00, 0x00, 0x00, 0x00, 0xf0, 0x3f, 0x00, 0x00, 0x00, 0x00, 0x00, 0x00, 0x00, 0x00
	.type		__cudart_i2opi_d,@object
	.size		__cudart_i2opi_d,(.L_0 - __cudart_i2opi_d)
__cudart_i2opi_d:
        /* <DEDUP_REMOVED lines=9> */
.L_0:


//--------------------- .nv.shared.reserved.0     --------------------------
	.section	.nv.shared.reserved.0,"aw",@nobits
	.weak		__nv_reservedSMEM_offset_0_alias
	.size		__nv_reservedSMEM_offset_0_alias, 0, 64
	.other		__nv_reservedSMEM_offset_0_alias,@"STO_CUDA_RESERVED_SHARED STV_DEFAULT"
__nv_reservedSMEM_offset_0_alias:
	.zero		0
	.zero		64


//--------------------- .nv.constant0._Z4funciPdS_S_S_d --------------------------
	.section	.nv.constant0._Z4funciPdS_S_S_d,"a",@progbits
	.sectionflags	@""
	.align	4
.nv.constant0._Z4funciPdS_S_S_d:
	.zero		944


//--------------------- SYMBOLS --------------------------

	.type		.nv.reservedSmem.offset0,@object
	.size		.nv.reservedSmem.offset0,0x4
